// auto-generated by cutlass_sweep.gemm — config: {"arch": "sm_90", "cluster_m": 1, "cluster_n": 1, "dtype": "bf16", "dtype_b": "bf16", "layout": "nt", "stages": 0, "tile_k": 128, "tile_m": 128, "tile_n": 160}
#include "cutlass/cutlass.h"
#include "cutlass/gemm/collective/collective_builder.hpp"
#include "cutlass/gemm/device/gemm_universal_adapter.h"
#include "cutlass/gemm/kernel/gemm_universal.hpp"
#include "cutlass/epilogue/collective/collective_builder.hpp"

using ElemA = cutlass::bfloat16_t;
using ElemB = cutlass::bfloat16_t;
using ElemCD = cutlass::bfloat16_t;
using Acc  = float;
using TileShape    = cute::Shape<cute::_128, cute::_160, cute::_128>;
using ClusterShape = cute::Shape<cute::_1, cute::_1, cute::_1>;

using CollectiveEpilogue = typename cutlass::epilogue::collective::CollectiveBuilder<
    cutlass::arch::Sm90, cutlass::arch::OpClassTensorOp,
    TileShape, ClusterShape,
    cutlass::epilogue::collective::EpilogueTileAuto,
    Acc, Acc,
    ElemCD, cutlass::layout::RowMajor, 128 / cutlass::sizeof_bits<ElemCD>::value,
    ElemCD, cutlass::layout::RowMajor, 128 / cutlass::sizeof_bits<ElemCD>::value,
    cutlass::epilogue::collective::EpilogueScheduleAuto
  >::CollectiveOp;

using CollectiveMainloop = typename cutlass::gemm::collective::CollectiveBuilder<
    cutlass::arch::Sm90, cutlass::arch::OpClassTensorOp,
    ElemA, cutlass::layout::RowMajor, 128 / cutlass::sizeof_bits<ElemA>::value,
    ElemB, cutlass::layout::ColumnMajor, 128 / cutlass::sizeof_bits<ElemB>::value,
    Acc,
    TileShape, ClusterShape,
    cutlass::gemm::collective::StageCountAutoCarveout<static_cast<int>(sizeof(typename CollectiveEpilogue::SharedStorage))>,
    cutlass::gemm::collective::KernelScheduleAuto
  >::CollectiveOp;

using GemmKernel = cutlass::gemm::kernel::GemmUniversal<
    cute::Shape<int,int,int,int>,
    CollectiveMainloop,
    CollectiveEpilogue
>;
using Gemm = cutlass::gemm::device::GemmUniversalAdapter<GemmKernel>;

// Force the device kernel symbol into the cubin without needing a host main.
auto* _anchor = &cutlass::device_kernel<GemmKernel>;


// ===== COMPILED SASS (sm_90a) =====

	.target	sm_90a

	.elftype	@"ET_EXEC"


//--------------------- .note.nv.tkinfo           --------------------------
	.section	.note.nv.tkinfo,"",@"SHT_NOTE"
	.sectionflags	@"SHF_NOTE_NV_TKINFO"
	.tkinfo
        /*0018*/ 	.word	0x00000002
        /*0030*/ 	.string	""
        /*0030*/ 	.string	"ptxas"
        /*0030*/ 	.string	"Cuda compilation tools, release 13.0, V13.0.88"
        /*0030*/ 	.string	"Build cuda_13.0.r13.0/compiler.36424714_0"
        /*0030*/ 	.string	"-arch sm_90a -m 64 "



//--------------------- .note.nv.cuinfo           --------------------------
	.section	.note.nv.cuinfo,"",@"SHT_NOTE"
	.sectionflags	@"SHF_NOTE_NV_CUINFO"
        /*0018*/ 	.short	0x0002
        /*001a*/ 	.short	0x005a
        /*001c*/ 	.short	0x0082
	.zero		2


//--------------------- .nv.info                  --------------------------
	.section	.nv.info,"",@"SHT_CUDA_INFO"
	.align	4


	//----- nvinfo : EIATTR_REGCOUNT
	.align		4
        /*0000*/ 	.byte	0x04, 0x2f
        /*0002*/ 	.short	(.L_15 - .L_14)
	.align		4
.L_14:
        /*0004*/ 	.word	index@(_ZN7cutlass13device_kernelINS_4gemm6kernel13GemmUniversalIN4cute5tupleIJiiiiEEENS1_10collective13CollectiveMmaINS1_34MainloopSm90TmaGmmaWarpSpecializedILi3ENS5_IJNS4_1CILi1EEESB_SB_EEENS1_35KernelTmaWarpSpecializedCooperativeEEENS5_IJNSA_ILi128EEENSA_ILi160EEESF_EEENS_10bfloat16_tENS5_IJlSB_lEEESI_SJ_NS4_8TiledMMAINS4_8MMA_AtomIJNS4_4SM904GMMA27MMA_64x32x16_F32BF16BF16_SSILNSN_5MajorE0ELSP_0ELNSN_7ScaleInE1ELSQ_1EEEEEENS4_6LayoutINS5_IJNSA_ILi2EEESB_SB_EEENS5_IJSB_NSA_ILi0EEESW_EEEEENS5_IJNS4_10UnderscoreESZ_SZ_EEEEENS4_13SM90_TMA_LOADENS4_14ComposedLayoutINS4_7SwizzleILi3ELi4ELi3EEENS4_18smem_ptr_flag_bitsILi16EEENST_INS5_IJNSA_ILi8EEENSA_ILi64EEEEEENS5_IJS19_SB_EEEEEEEvNS4_8identityES12_S1D_vS1E_EENS_8epilogue10collective6detail29Sm90TmaWarpSpecializedAdapterINS1H_15DefaultEpilogueISI_SJ_SJ_NS1G_6thread17LinearCombinationISI_Li1EffLNS1L_9ScaleType4KindE0ELNS_15FloatRoundStyleE2ESI_EENS1_15EpilogueDefaultEEEEEvvEEEEvNT_6ParamsE)
        /*0008*/ 	.word	0x000000a8


	//----- nvinfo : EIATTR_FRAME_SIZE
	.align		4
.L_15:
        /*000c*/ 	.byte	0x04, 0x11
        /*000e*/ 	.short	(.L_17 - .L_16)
	.align		4
.L_16:
        /*0010*/ 	.word	index@(_ZN7cutlass13device_kernelINS_4gemm6kernel13GemmUniversalIN4cute5tupleIJiiiiEEENS1_10collective13CollectiveMmaINS1_34MainloopSm90TmaGmmaWarpSpecializedILi3ENS5_IJNS4_1CILi1EEESB_SB_EEENS1_35KernelTmaWarpSpecializedCooperativeEEENS5_IJNSA_ILi128EEENSA_ILi160EEESF_EEENS_10bfloat16_tENS5_IJlSB_lEEESI_SJ_NS4_8TiledMMAINS4_8MMA_AtomIJNS4_4SM904GMMA27MMA_64x32x16_F32BF16BF16_SSILNSN_5MajorE0ELSP_0ELNSN_7ScaleInE1ELSQ_1EEEEEENS4_6LayoutINS5_IJNSA_ILi2EEESB_SB_EEENS5_IJSB_NSA_ILi0EEESW_EEEEENS5_IJNS4_10UnderscoreESZ_SZ_EEEEENS4_13SM90_TMA_LOADENS4_14ComposedLayoutINS4_7SwizzleILi3ELi4ELi3EEENS4_18smem_ptr_flag_bitsILi16EEENST_INS5_IJNSA_ILi8EEENSA_ILi64EEEEEENS5_IJS19_SB_EEEEEEEvNS4_8identityES12_S1D_vS1E_EENS_8epilogue10collective6detail29Sm90TmaWarpSpecializedAdapterINS1H_15DefaultEpilogueISI_SJ_SJ_NS1G_6thread17LinearCombinationISI_Li1EffLNS1L_9ScaleType4KindE0ELNS_15FloatRoundStyleE2ESI_EENS1_15EpilogueDefaultEEEEEvvEEEEvNT_6ParamsE)
        /*0014*/ 	.word	0x00000000


	//----- nvinfo : EIATTR_MIN_STACK_SIZE
	.align		4
.L_17:
        /*0018*/ 	.byte	0x04, 0x12
        /*001a*/ 	.short	(.L_19 - .L_18)
	.align		4
.L_18:
        /*001c*/ 	.word	index@(_ZN7cutlass13device_kernelINS_4gemm6kernel13GemmUniversalIN4cute5tupleIJiiiiEEENS1_10collective13CollectiveMmaINS1_34MainloopSm90TmaGmmaWarpSpecializedILi3ENS5_IJNS4_1CILi1EEESB_SB_EEENS1_35KernelTmaWarpSpecializedCooperativeEEENS5_IJNSA_ILi128EEENSA_ILi160EEESF_EEENS_10bfloat16_tENS5_IJlSB_lEEESI_SJ_NS4_8TiledMMAINS4_8MMA_AtomIJNS4_4SM904GMMA27MMA_64x32x16_F32BF16BF16_SSILNSN_5MajorE0ELSP_0ELNSN_7ScaleInE1ELSQ_1EEEEEENS4_6LayoutINS5_IJNSA_ILi2EEESB_SB_EEENS5_IJSB_NSA_ILi0EEESW_EEEEENS5_IJNS4_10UnderscoreESZ_SZ_EEEEENS4_13SM90_TMA_LOADENS4_14ComposedLayoutINS4_7SwizzleILi3ELi4ELi3EEENS4_18smem_ptr_flag_bitsILi16EEENST_INS5_IJNSA_ILi8EEENSA_ILi64EEEEEENS5_IJS19_SB_EEEEEEEvNS4_8identityES12_S1D_vS1E_EENS_8epilogue10collective6detail29Sm90TmaWarpSpecializedAdapterINS1H_15DefaultEpilogueISI_SJ_SJ_NS1G_6thread17LinearCombinationISI_Li1EffLNS1L_9ScaleType4KindE0ELNS_15FloatRoundStyleE2ESI_EENS1_15EpilogueDefaultEEEEEvvEEEEvNT_6ParamsE)
        /*0020*/ 	.word	0x00000000
.L_19:


//--------------------- .nv.compat                --------------------------
	.section	.nv.compat,"",@"SHT_CUDA_COMPAT_INFO"
	.align	4
        /*0000*/ 	.byte	0x02, 0x09, 0x01, 0x00, 0x02, 0x02, 0x04, 0x00, 0x02, 0x05, 0x05, 0x00, 0x03, 0x07, 0x01, 0x01
        /*0010*/ 	.byte	0x02, 0x03, 0x01, 0x00, 0x02, 0x06, 0x01, 0x00, 0x04, 0x0b, 0x08, 0x00, 0x00, 0x00, 0x00, 0x00
        /*0020*/ 	.byte	0x00, 0x00, 0x00, 0x00


//--------------------- .nv.info._ZN7cutlass13device_kernelINS_4gemm6kernel13GemmUniversalIN4cute5tupleIJiiiiEEENS1_10collective13CollectiveMmaINS1_34MainloopSm90TmaGmmaWarpSpecializedILi3ENS5_IJNS4_1CILi1EEESB_SB_EEENS1_35KernelTmaWarpSpecializedCooperativeEEENS5_IJNSA_ILi128EEENSA_ILi160EEESF_EEENS_10bfloat16_tENS5_IJlSB_lEEESI_SJ_NS4_8TiledMMAINS4_8MMA_AtomIJNS4_4SM904GMMA27MMA_64x32x16_F32BF16BF16_SSILNSN_5MajorE0ELSP_0ELNSN_7ScaleInE1ELSQ_1EEEEEENS4_6LayoutINS5_IJNSA_ILi2EEESB_SB_EEENS5_IJSB_NSA_ILi0EEESW_EEEEENS5_IJNS4_10UnderscoreESZ_SZ_EEEEENS4_13SM90_TMA_LOADENS4_14ComposedLayoutINS4_7SwizzleILi3ELi4ELi3EEENS4_18smem_ptr_flag_bitsILi16EEENST_INS5_IJNSA_ILi8EEENSA_ILi64EEEEEENS5_IJS19_SB_EEEEEEEvNS4_8identityES12_S1D_vS1E_EENS_8epilogue10collective6detail29Sm90TmaWarpSpecializedAdapterINS1H_15DefaultEpilogueISI_SJ_SJ_NS1G_6thread17LinearCombinationISI_Li1EffLNS1L_9ScaleType4KindE0ELNS_15FloatRoundStyleE2ESI_EENS1_15EpilogueDefaultEEEEEvvEEEEvNT_6ParamsE --------------------------
	.section	.nv.info._ZN7cutlass13device_kernelINS_4gemm6kernel13GemmUniversalIN4cute5tupleIJiiiiEEENS1_10collective13CollectiveMmaINS1_34MainloopSm90TmaGmmaWarpSpecializedILi3ENS5_IJNS4_1CILi1EEESB_SB_EEENS1_35KernelTmaWarpSpecializedCooperativeEEENS5_IJNSA_ILi128EEENSA_ILi160EEESF_EEENS_10bfloat16_tENS5_IJlSB_lEEESI_SJ_NS4_8TiledMMAINS4_8MMA_AtomIJNS4_4SM904GMMA27MMA_64x32x16_F32BF16BF16_SSILNSN_5MajorE0ELSP_0ELNSN_7ScaleInE1ELSQ_1EEEEEENS4_6LayoutINS5_IJNSA_ILi2EEESB_SB_EEENS5_IJSB_NSA_ILi0EEESW_EEEEENS5_IJNS4_10UnderscoreESZ_SZ_EEEEENS4_13SM90_TMA_LOADENS4_14ComposedLayoutINS4_7SwizzleILi3ELi4ELi3EEENS4_18smem_ptr_flag_bitsILi16EEENST_INS5_IJNSA_ILi8EEENSA_ILi64EEEEEENS5_IJS19_SB_EEEEEEEvNS4_8identityES12_S1D_vS1E_EENS_8epilogue10collective6detail29Sm90TmaWarpSpecializedAdapterINS1H_15DefaultEpilogueISI_SJ_SJ_NS1G_6thread17LinearCombinationISI_Li1EffLNS1L_9ScaleType4KindE0ELNS_15FloatRoundStyleE2ESI_EENS1_15EpilogueDefaultEEEEEvvEEEEvNT_6ParamsE,"",@"SHT_CUDA_INFO"
	.sectionflags	@""
	.align	4


	//----- nvinfo : EIATTR_CUDA_API_VERSION
	.align		4
        /*0000*/ 	.byte	0x04, 0x37
        /*0002*/ 	.short	(.L_21 - .L_20)
.L_20:
        /*0004*/ 	.word	0x00000082


	//----- nvinfo : EIATTR_KPARAM_INFO
	.align		4
.L_21:
        /*0008*/ 	.byte	0x04, 0x17
        /*000a*/ 	.short	(.L_23 - .L_22)
.L_22:
        /*000c*/ 	.word	0x00000000
        /*0010*/ 	.short	0x0000
        /*0012*/ 	.short	0x0070
        /*0014*/ 	.byte	0x00, 0xf0, 0x01, 0x10


	//----- nvinfo : EIATTR_SPARSE_MMA_MASK
	.align		4
.L_23:
        /*0018*/ 	.byte	0x03, 0x50
        /*001a*/ 	.short	0x0000


	//----- nvinfo : EIATTR_MAXREG_COUNT
	.align		4
        /*001c*/ 	.byte	0x03, 0x1b
        /*001e*/ 	.short	0x00a8


	//----- nvinfo : EIATTR_NUM_BARRIERS
	.align		4
        /*0020*/ 	.byte	0x02, 0x4c
        /*0022*/ 	.byte	0x01
	.zero		1


	//----- nvinfo : EIATTR_EXTERNS
	.align		4
        /*0024*/ 	.byte	0x04, 0x0f
        /*0026*/ 	.short	(.L_25 - .L_24)


	//   ....[0]....
	.align		4
.L_24:
        /*0028*/ 	.word	index@(__assertfail)


	//----- nvinfo : EIATTR_MERCURY_ISA_VERSION
	.align		4
.L_25:
        /*002c*/ 	.byte	0x03, 0x5f
        /*002e*/ 	.short	0x0101


	//----- nvinfo : EIATTR_INT_WARP_WIDE_INSTR_OFFSETS
	.align		4
        /*0030*/ 	.byte	0x04, 0x31
        /*0032*/ 	.short	(.L_27 - .L_26)


	//   ....[0]....
.L_26:
        /*0034*/ 	.word	0x00000390


	//   ....[1]....
        /*0038*/ 	.word	0x000003c0


	//   ....[2]....
        /*003c*/ 	.word	0x000004a0


	//----- nvinfo : EIATTR_COOP_GROUP_MASK_REGIDS
	.align		4
.L_27:
        /*0040*/ 	.byte	0x04, 0x29
        /*0042*/ 	.short	(.L_29 - .L_28)


	//   ....[0]....
.L_28:
        /*0044*/ 	.word	0xffffffff


	//   ....[1]....
        /*0048*/ 	.word	0xffffffff


	//   ....[2]....
        /*004c*/ 	.word	0xffffffff


	//   ....[3]....
        /*0050*/ 	.word	0xffffffff


	//   ....[4]....
        /*0054*/ 	.word	0xffffffff


	//----- nvinfo : EIATTR_COOP_GROUP_INSTR_OFFSETS
	.align		4
.L_29:
        /*0058*/ 	.byte	0x04, 0x28
        /*005a*/ 	.short	(.L_31 - .L_30)


	//   ....[0]....
.L_30:
        /*005c*/ 	.word	0x00000060


	//   ....[1]....
        /*0060*/ 	.word	0x00000070


	//   ....[2]....
        /*0064*/ 	.word	0x00000130


	//   ....[3]....
        /*0068*/ 	.word	0x000002a0


	//   ....[4]....
        /*006c*/ 	.word	0x00000f50


	//----- nvinfo : EIATTR_REG_RECONFIG
	.align		4
.L_31:
        /*0070*/ 	.byte	0x01, 0x54
	.zero		2


	//----- nvinfo : EIATTR_SYSCALL_OFFSETS
	.align		4
        /*0074*/ 	.byte	0x04, 0x46
        /*0076*/ 	.short	(.L_33 - .L_32)


	//   ....[0]....
.L_32:
        /*0078*/ 	.word	0x00001110


	//----- nvinfo : EIATTR_MBARRIER_INSTR_OFFSETS
	.align		4
.L_33:
        /*007c*/ 	.byte	0x04, 0x39
        /*007e*/ 	.short	(.L_35 - .L_34)


	//   ....[0]....
.L_34:
        /*0080*/ 	.word	0x00000230
        /*0084*/ 	.word	0x000000ff
        /*0088*/ 	.word	0x00000000
        /*008c*/ 	.short	0x0100
        /*008e*/ 	.byte	0x08
	.zero		1


	//   ....[1]....
        /*0090*/ 	.word	0x00000240
        /*0094*/ 	.word	0x000000ff
        /*0098*/ 	.word	0x00000018
        /*009c*/ 	.short	0x0100
        /*009e*/ 	.byte	0x08
	.zero		1


	//   ....[2]....
        /*00a0*/ 	.word	0x00000250
        /*00a4*/ 	.word	0x000000ff
        /*00a8*/ 	.word	0x00000008
        /*00ac*/ 	.short	0x0100
        /*00ae*/ 	.byte	0x08
	.zero		1


	//   ....[3]....
        /*00b0*/ 	.word	0x00000260
        /*00b4*/ 	.word	0x000000ff
        /*00b8*/ 	.word	0x00000020
        /*00bc*/ 	.short	0x0100
        /*00be*/ 	.byte	0x08
	.zero		1


	//   ....[4]....
        /*00c0*/ 	.word	0x00000270
        /*00c4*/ 	.word	0x000000ff
        /*00c8*/ 	.word	0x00000010
        /*00cc*/ 	.short	0x0100
        /*00ce*/ 	.byte	0x08
	.zero		1


	//   ....[5]....
        /*00d0*/ 	.word	0x00000280
        /*00d4*/ 	.word	0x000000ff
        /*00d8*/ 	.word	0x00000028
        /*00dc*/ 	.short	0x0100
        /*00de*/ 	.byte	0x08
	.zero		1


	//   ....[6]....
        /*00e0*/ 	.word	0x00000510
        /*00e4*/ 	.word	0x000000ff
        /*00e8*/ 	.word	0x00000040
        /*00ec*/ 	.short	0x0100
        /*00ee*/ 	.byte	0x06
	.zero		1


	//   ....[7]....
        /*00f0*/ 	.word	0x00000570
        /*00f4*/ 	.word	0x000000ff
        /*00f8*/ 	.word	0x00000048
        /*00fc*/ 	.short	0x0100
        /*00fe*/ 	.byte	0x06
	.zero		1


	//   ....[8]....
        /*0100*/ 	.word	0x00001190
        /*0104*/ 	.word	0x00000003
        /*0108*/ 	.word	0x00000000
        /*010c*/ 	.short	0x010a
        /*010e*/ 	.byte	0x3f
	.zero		1


	//   ....[9]....
        /*0110*/ 	.word	0x000011d0
        /*0114*/ 	.word	0x00000003
        /*0118*/ 	.word	0x00000000
        /*011c*/ 	.short	0x010a
        /*011e*/ 	.byte	0x3f
	.zero		1


	//   ....[10]....
        /*0120*/ 	.word	0x000023f0
        /*0124*/ 	.word	0x000000ff
        /*0128*/ 	.word	0x00000000
        /*012c*/ 	.short	0x010a
        /*012e*/ 	.byte	0x09
	.zero		1


	//   ....[11]....
        /*0130*/ 	.word	0x00002430
        /*0134*/ 	.word	0x000000ff
        /*0138*/ 	.word	0x00000000
        /*013c*/ 	.short	0x010a
        /*013e*/ 	.byte	0x09
	.zero		1


	//   ....[12]....
        /*0140*/ 	.word	0x000034b0
        /*0144*/ 	.word	0x000000ff
        /*0148*/ 	.word	0x00000000
        /*014c*/ 	.short	0x0101
        /*014e*/ 	.byte	0x08
	.zero		1


	//   ....[13]....
        /*0150*/ 	.word	0x000036b0
        /*0154*/ 	.word	0x000000ff
        /*0158*/ 	.word	0x00000000
        /*015c*/ 	.short	0x0101
        /*015e*/ 	.byte	0x06
	.zero		1


	//   ....[14]....
        /*0160*/ 	.word	0x00009810
        /*0164*/ 	.word	0x0000000e
        /*0168*/ 	.word	0x00000018
        /*016c*/ 	.short	0x010a
        /*016e*/ 	.byte	0x3f
	.zero		1


	//   ....[15]....
        /*0170*/ 	.word	0x00009c50
        /*0174*/ 	.word	0x00000006
        /*0178*/ 	.word	0x00000048
        /*017c*/ 	.short	0x0101
        /*017e*/ 	.byte	0x3f
	.zero		1


	//   ....[16]....
        /*0180*/ 	.word	0x0000a380
        /*0184*/ 	.word	0x00000007
        /*0188*/ 	.word	0x00000000
        /*018c*/ 	.short	0x010a
        /*018e*/ 	.byte	0x3f
	.zero		1


	//   ....[17]....
        /*0190*/ 	.word	0x0000a400
        /*0194*/ 	.word	0x00000009
        /*0198*/ 	.word	0x00000000
        /*019c*/ 	.short	0x010a
        /*019e*/ 	.byte	0x3f
	.zero		1


	//   ....[18]....
        /*01a0*/ 	.word	0x0000a490
        /*01a4*/ 	.word	0x00000003
        /*01a8*/ 	.word	0x00000000
        /*01ac*/ 	.short	0x010a
        /*01ae*/ 	.byte	0x3f
	.zero		1


	//   ....[19]....
        /*01b0*/ 	.word	0x0000a4f0
        /*01b4*/ 	.word	0x00000003
        /*01b8*/ 	.word	0x00000000
        /*01bc*/ 	.short	0x010a
        /*01be*/ 	.byte	0x3f
	.zero		1


	//   ....[20]....
        /*01c0*/ 	.word	0x0000a550
        /*01c4*/ 	.word	0x00000004
        /*01c8*/ 	.word	0x00000000
        /*01cc*/ 	.short	0x010a
        /*01ce*/ 	.byte	0x3f
	.zero		1


	//   ....[21]....
        /*01d0*/ 	.word	0x0000a620
        /*01d4*/ 	.word	0x0000000e
        /*01d8*/ 	.word	0x00000018
        /*01dc*/ 	.short	0x010a
        /*01de*/ 	.byte	0x3f
	.zero		1


	//   ....[22]....
        /*01e0*/ 	.word	0x0000a6f0
        /*01e4*/ 	.word	0x00000007
        /*01e8*/ 	.word	0x00000000
        /*01ec*/ 	.short	0x010a
        /*01ee*/ 	.byte	0x3f
	.zero		1


	//   ....[23]....
        /*01f0*/ 	.word	0x0000a740
        /*01f4*/ 	.word	0x00000009
        /*01f8*/ 	.word	0x00000000
        /*01fc*/ 	.short	0x010a
        /*01fe*/ 	.byte	0x3f
	.zero		1


	//----- nvinfo : EIATTR_NUM_MBARRIERS
	.align		4
.L_35:
        /*0200*/ 	.byte	0x03, 0x38
        /*0202*/ 	.short	0x0008


	//----- nvinfo : EIATTR_EXIT_INSTR_OFFSETS
	.align		4
        /*0204*/ 	.byte	0x04, 0x1c
        /*0206*/ 	.short	(.L_37 - .L_36)


	//   ....[0]....
.L_36:
        /*0208*/ 	.word	0x000005c0


	//   ....[1]....
        /*020c*/ 	.word	0x00000e80


	//   ....[2]....
        /*0210*/ 	.word	0x00008e80


	//   ....[3]....
        /*0214*/ 	.word	0x000094b0


	//   ....[4]....
        /*0218*/ 	.word	0x0000a4e0


	//----- nvinfo : EIATTR_MAX_THREADS
	.align		4
.L_37:
        /*021c*/ 	.byte	0x04, 0x05
        /*021e*/ 	.short	(.L_39 - .L_38)
.L_38:
        /*0220*/ 	.word	0x00000180
        /*0224*/ 	.word	0x00000001
        /*0228*/ 	.word	0x00000001


	//----- nvinfo : EIATTR_CRS_STACK_SIZE
	.align		4
.L_39:
        /*022c*/ 	.byte	0x04, 0x1e
        /*022e*/ 	.short	(.L_41 - .L_40)
.L_40:
        /*0230*/ 	.word	0x00000000


	//----- nvinfo : EIATTR_CBANK_PARAM_SIZE
	.align		4
.L_41:
        /*0234*/ 	.byte	0x03, 0x19
        /*0236*/ 	.short	0x0470


	//----- nvinfo : EIATTR_PARAM_CBANK
	.align		4
        /*0238*/ 	.byte	0x04, 0x0a
        /*023a*/ 	.short	(.L_43 - .L_42)
	.align		4
.L_42:
        /*023c*/ 	.word	index@(.nv.constant0._ZN7cutlass13device_kernelINS_4gemm6kernel13GemmUniversalIN4cute5tupleIJiiiiEEENS1_10collective13CollectiveMmaINS1_34MainloopSm90TmaGmmaWarpSpecializedILi3ENS5_IJNS4_1CILi1EEESB_SB_EEENS1_35KernelTmaWarpSpecializedCooperativeEEENS5_IJNSA_ILi128EEENSA_ILi160EEESF_EEENS_10bfloat16_tENS5_IJlSB_lEEESI_SJ_NS4_8TiledMMAINS4_8MMA_AtomIJNS4_4SM904GMMA27MMA_64x32x16_F32BF16BF16_SSILNSN_5MajorE0ELSP_0ELNSN_7ScaleInE1ELSQ_1EEEEEENS4_6LayoutINS5_IJNSA_ILi2EEESB_SB_EEENS5_IJSB_NSA_ILi0EEESW_EEEEENS5_IJNS4_10UnderscoreESZ_SZ_EEEEENS4_13SM90_TMA_LOADENS4_14ComposedLayoutINS4_7SwizzleILi3ELi4ELi3EEENS4_18smem_ptr_flag_bitsILi16EEENST_INS5_IJNSA_ILi8EEENSA_ILi64EEEEEENS5_IJS19_SB_EEEEEEEvNS4_8identityES12_S1D_vS1E_EENS_8epilogue10collective6detail29Sm90TmaWarpSpecializedAdapterINS1H_15DefaultEpilogueISI_SJ_SJ_NS1G_6thread17LinearCombinationISI_Li1EffLNS1L_9ScaleType4KindE0ELNS_15FloatRoundStyleE2ESI_EENS1_15EpilogueDefaultEEEEEvvEEEEvNT_6ParamsE)
        /*0240*/ 	.short	0x0210
        /*0242*/ 	.short	0x0470


	//----- nvinfo : EIATTR_SW_WAR
	.align		4
.L_43:
        /*0244*/ 	.byte	0x04, 0x36
        /*0246*/ 	.short	(.L_45 - .L_44)
.L_44:
        /*0248*/ 	.word	0x00000008
.L_45:


//--------------------- .nv.callgraph             --------------------------
	.section	.nv.callgraph,"",@"SHT_CUDA_CALLGRAPH"
	.align	4
	.sectionentsize	8
	.align		4
        /*0000*/ 	.word	0x00000000
	.align		4
        /*0004*/ 	.word	0xffffffff
	.align		4
        /*0008*/ 	.word	index@(_ZN7cutlass13device_kernelINS_4gemm6kernel13GemmUniversalIN4cute5tupleIJiiiiEEENS1_10collective13CollectiveMmaINS1_34MainloopSm90TmaGmmaWarpSpecializedILi3ENS5_IJNS4_1CILi1EEESB_SB_EEENS1_35KernelTmaWarpSpecializedCooperativeEEENS5_IJNSA_ILi128EEENSA_ILi160EEESF_EEENS_10bfloat16_tENS5_IJlSB_lEEESI_SJ_NS4_8TiledMMAINS4_8MMA_AtomIJNS4_4SM904GMMA27MMA_64x32x16_F32BF16BF16_SSILNSN_5MajorE0ELSP_0ELNSN_7ScaleInE1ELSQ_1EEEEEENS4_6LayoutINS5_IJNSA_ILi2EEESB_SB_EEENS5_IJSB_NSA_ILi0EEESW_EEEEENS5_IJNS4_10UnderscoreESZ_SZ_EEEEENS4_13SM90_TMA_LOADENS4_14ComposedLayoutINS4_7SwizzleILi3ELi4ELi3EEENS4_18smem_ptr_flag_bitsILi16EEENST_INS5_IJNSA_ILi8EEENSA_ILi64EEEEEENS5_IJS19_SB_EEEEEEEvNS4_8identityES12_S1D_vS1E_EENS_8epilogue10collective6detail29Sm90TmaWarpSpecializedAdapterINS1H_15DefaultEpilogueISI_SJ_SJ_NS1G_6thread17LinearCombinationISI_Li1EffLNS1L_9ScaleType4KindE0ELNS_15FloatRoundStyleE2ESI_EENS1_15EpilogueDefaultEEEEEvvEEEEvNT_6ParamsE)
	.align		4
        /*000c*/ 	.word	index@(__assertfail)
	.align		4
        /*0010*/ 	.word	0x00000000
	.align		4
        /*0014*/ 	.word	0xfffffffe
	.align		4
        /*0018*/ 	.word	0x00000000
	.align		4
        /*001c*/ 	.word	0xfffffffd
	.align		4
        /*0020*/ 	.word	0x00000000
	.align		4
        /*0024*/ 	.word	0xfffffffc


//--------------------- .nv.constant4             --------------------------
	.section	.nv.constant4,"a",@progbits
	.align	8
	.align		8
.nv.constant4:
        /*0000*/ 	.dword	__assertfail
	.align		8
        /*0008*/ 	.dword	__unnamed_1
	.align		8
        /*0010*/ 	.dword	_ZN39_INTERNAL_e358c586_4_k_cu_51abd9ce_47854cuda3std3__45__cpo5beginE
	.align		8
        /*0018*/ 	.dword	_ZN39_INTERNAL_e358c586_4_k_cu_51abd9ce_47854cuda3std3__45__cpo3endE
	.align		8
        /*0020*/ 	.dword	_ZN39_INTERNAL_e358c586_4_k_cu_51abd9ce_47854cuda3std3__45__cpo6cbeginE
	.align		8
        /*0028*/ 	.dword	_ZN39_INTERNAL_e358c586_4_k_cu_51abd9ce_47854cuda3std3__45__cpo4cendE
	.align		8
        /*0030*/ 	.dword	_ZN39_INTERNAL_e358c586_4_k_cu_51abd9ce_47854cuda3std3__441_GLOBAL__N__e358c586_4_k_cu_51abd9ce_47856ignoreE
	.align		8
        /*0038*/ 	.dword	_ZN39_INTERNAL_e358c586_4_k_cu_51abd9ce_47854cuda3std3__419piecewise_constructE
	.align		8
        /*0040*/ 	.dword	_ZN39_INTERNAL_e358c586_4_k_cu_51abd9ce_47854cuda3std3__48in_placeE
	.align		8
        /*0048*/ 	.dword	_ZN39_INTERNAL_e358c586_4_k_cu_51abd9ce_47854cuda3std6ranges3__45__cpo4swapE
	.align		8
        /*0050*/ 	.dword	_ZN39_INTERNAL_e358c586_4_k_cu_51abd9ce_47854cuda3std6ranges3__45__cpo9iter_moveE
	.align		8
        /*0058*/ 	.dword	_ZN39_INTERNAL_e358c586_4_k_cu_51abd9ce_47854cute7productE
	.align		8
        /*0060*/ 	.dword	_ZN39_INTERNAL_e358c586_4_k_cu_51abd9ce_47854cute1_E
	.align		8
        /*0068*/ 	.dword	$str$22
	.align		8
        /*0070*/ 	.dword	$str$23


//--------------------- .text._ZN7cutlass13device_kernelINS_4gemm6kernel13GemmUniversalIN4cute5tupleIJiiiiEEENS1_10collective13CollectiveMmaINS1_34MainloopSm90TmaGmmaWarpSpecializedILi3ENS5_IJNS4_1CILi1EEESB_SB_EEENS1_35KernelTmaWarpSpecializedCooperativeEEENS5_IJNSA_ILi128EEENSA_ILi160EEESF_EEENS_10bfloat16_tENS5_IJlSB_lEEESI_SJ_NS4_8TiledMMAINS4_8MMA_AtomIJNS4_4SM904GMMA27MMA_64x32x16_F32BF16BF16_SSILNSN_5MajorE0ELSP_0ELNSN_7ScaleInE1ELSQ_1EEEEEENS4_6LayoutINS5_IJNSA_ILi2EEESB_SB_EEENS5_IJSB_NSA_ILi0EEESW_EEEEENS5_IJNS4_10UnderscoreESZ_SZ_EEEEENS4_13SM90_TMA_LOADENS4_14ComposedLayoutINS4_7SwizzleILi3ELi4ELi3EEENS4_18smem_ptr_flag_bitsILi16EEENST_INS5_IJNSA_ILi8EEENSA_ILi64EEEEEENS5_IJS19_SB_EEEEEEEvNS4_8identityES12_S1D_vS1E_EENS_8epilogue10collective6detail29Sm90TmaWarpSpecializedAdapterINS1H_15DefaultEpilogueISI_SJ_SJ_NS1G_6thread17LinearCombinationISI_Li1EffLNS1L_9ScaleType4KindE0ELNS_15FloatRoundStyleE2ESI_EENS1_15EpilogueDefaultEEEEEvvEEEEvNT_6ParamsE --------------------------
	.section	.text._ZN7cutlass13device_kernelINS_4gemm6kernel13GemmUniversalIN4cute5tupleIJiiiiEEENS1_10collective13CollectiveMmaINS1_34MainloopSm90TmaGmmaWarpSpecializedILi3ENS5_IJNS4_1CILi1EEESB_SB_EEENS1_35KernelTmaWarpSpecializedCooperativeEEENS5_IJNSA_ILi128EEENSA_ILi160EEESF_EEENS_10bfloat16_tENS5_IJlSB_lEEESI_SJ_NS4_8TiledMMAINS4_8MMA_AtomIJNS4_4SM904GMMA27MMA_64x32x16_F32BF16BF16_SSILNSN_5MajorE0ELSP_0ELNSN_7ScaleInE1ELSQ_1EEEEEENS4_6LayoutINS5_IJNSA_ILi2EEESB_SB_EEENS5_IJSB_NSA_ILi0EEESW_EEEEENS5_IJNS4_10UnderscoreESZ_SZ_EEEEENS4_13SM90_TMA_LOADENS4_14ComposedLayoutINS4_7SwizzleILi3ELi4ELi3EEENS4_18smem_ptr_flag_bitsILi16EEENST_INS5_IJNSA_ILi8EEENSA_ILi64EEEEEENS5_IJS19_SB_EEEEEEEvNS4_8identityES12_S1D_vS1E_EENS_8epilogue10collective6detail29Sm90TmaWarpSpecializedAdapterINS1H_15DefaultEpilogueISI_SJ_SJ_NS1G_6thread17LinearCombinationISI_Li1EffLNS1L_9ScaleType4KindE0ELNS_15FloatRoundStyleE2ESI_EENS1_15EpilogueDefaultEEEEEvvEEEEvNT_6ParamsE,"ax",@progbits
	.align	128
.text._ZN7cutlass13device_kernelINS_4gemm6kernel13GemmUniversalIN4cute5tupleIJiiiiEEENS1_10collective13CollectiveMmaINS1_34MainloopSm90TmaGmmaWarpSpecializedILi3ENS5_IJNS4_1CILi1EEESB_SB_EEENS1_35KernelTmaWarpSpecializedCooperativeEEENS5_IJNSA_ILi128EEENSA_ILi160EEESF_EEENS_10bfloat16_tENS5_IJlSB_lEEESI_SJ_NS4_8TiledMMAINS4_8MMA_AtomIJNS4_4SM904GMMA27MMA_64x32x16_F32BF16BF16_SSILNSN_5MajorE0ELSP_0ELNSN_7ScaleInE1ELSQ_1EEEEEENS4_6LayoutINS5_IJNSA_ILi2EEESB_SB_EEENS5_IJSB_NSA_ILi0EEESW_EEEEENS5_IJNS4_10UnderscoreESZ_SZ_EEEEENS4_13SM90_TMA_LOADENS4_14ComposedLayoutINS4_7SwizzleILi3ELi4ELi3EEENS4_18smem_ptr_flag_bitsILi16EEENST_INS5_IJNSA_ILi8EEENSA_ILi64EEEEEENS5_IJS19_SB_EEEEEEEvNS4_8identityES12_S1D_vS1E_EENS_8epilogue10collective6detail29Sm90TmaWarpSpecializedAdapterINS1H_15DefaultEpilogueISI_SJ_SJ_NS1G_6thread17LinearCombinationISI_Li1EffLNS1L_9ScaleType4KindE0ELNS_15FloatRoundStyleE2ESI_EENS1_15EpilogueDefaultEEEEEvvEEEEvNT_6ParamsE:
        .type           _ZN7cutlass13device_kernelINS_4gemm6kernel13GemmUniversalIN4cute5tupleIJiiiiEEENS1_10collective13CollectiveMmaINS1_34MainloopSm90TmaGmmaWarpSpecializedILi3ENS5_IJNS4_1CILi1EEESB_SB_EEENS1_35KernelTmaWarpSpecializedCooperativeEEENS5_IJNSA_ILi128EEENSA_ILi160EEESF_EEENS_10bfloat16_tENS5_IJlSB_lEEESI_SJ_NS4_8TiledMMAINS4_8MMA_AtomIJNS4_4SM904GMMA27MMA_64x32x16_F32BF16BF16_SSILNSN_5MajorE0ELSP_0ELNSN_7ScaleInE1ELSQ_1EEEEEENS4_6LayoutINS5_IJNSA_ILi2EEESB_SB_EEENS5_IJSB_NSA_ILi0EEESW_EEEEENS5_IJNS4_10UnderscoreESZ_SZ_EEEEENS4_13SM90_TMA_LOADENS4_14ComposedLayoutINS4_7SwizzleILi3ELi4ELi3EEENS4_18smem_ptr_flag_bitsILi16EEENST_INS5_IJNSA_ILi8EEENSA_ILi64EEEEEENS5_IJS19_SB_EEEEEEEvNS4_8identityES12_S1D_vS1E_EENS_8epilogue10collective6detail29Sm90TmaWarpSpecializedAdapterINS1H_15DefaultEpilogueISI_SJ_SJ_NS1G_6thread17LinearCombinationISI_Li1EffLNS1L_9ScaleType4KindE0ELNS_15FloatRoundStyleE2ESI_EENS1_15EpilogueDefaultEEEEEvvEEEEvNT_6ParamsE,@function
        .size           _ZN7cutlass13device_kernelINS_4gemm6kernel13GemmUniversalIN4cute5tupleIJiiiiEEENS1_10collective13CollectiveMmaINS1_34MainloopSm90TmaGmmaWarpSpecializedILi3ENS5_IJNS4_1CILi1EEESB_SB_EEENS1_35KernelTmaWarpSpecializedCooperativeEEENS5_IJNSA_ILi128EEENSA_ILi160EEESF_EEENS_10bfloat16_tENS5_IJlSB_lEEESI_SJ_NS4_8TiledMMAINS4_8MMA_AtomIJNS4_4SM904GMMA27MMA_64x32x16_F32BF16BF16_SSILNSN_5MajorE0ELSP_0ELNSN_7ScaleInE1ELSQ_1EEEEEENS4_6LayoutINS5_IJNSA_ILi2EEESB_SB_EEENS5_IJSB_NSA_ILi0EEESW_EEEEENS5_IJNS4_10UnderscoreESZ_SZ_EEEEENS4_13SM90_TMA_LOADENS4_14ComposedLayoutINS4_7SwizzleILi3ELi4ELi3EEENS4_18smem_ptr_flag_bitsILi16EEENST_INS5_IJNSA_ILi8EEENSA_ILi64EEEEEENS5_IJS19_SB_EEEEEEEvNS4_8identityES12_S1D_vS1E_EENS_8epilogue10collective6detail29Sm90TmaWarpSpecializedAdapterINS1H_15DefaultEpilogueISI_SJ_SJ_NS1G_6thread17LinearCombinationISI_Li1EffLNS1L_9ScaleType4KindE0ELNS_15FloatRoundStyleE2ESI_EENS1_15EpilogueDefaultEEEEEvvEEEEvNT_6ParamsE,(.L_x_224 - _ZN7cutlass13device_kernelINS_4gemm6kernel13GemmUniversalIN4cute5tupleIJiiiiEEENS1_10collective13CollectiveMmaINS1_34MainloopSm90TmaGmmaWarpSpecializedILi3ENS5_IJNS4_1CILi1EEESB_SB_EEENS1_35KernelTmaWarpSpecializedCooperativeEEENS5_IJNSA_ILi128EEENSA_ILi160EEESF_EEENS_10bfloat16_tENS5_IJlSB_lEEESI_SJ_NS4_8TiledMMAINS4_8MMA_AtomIJNS4_4SM904GMMA27MMA_64x32x16_F32BF16BF16_SSILNSN_5MajorE0ELSP_0ELNSN_7ScaleInE1ELSQ_1EEEEEENS4_6LayoutINS5_IJNSA_ILi2EEESB_SB_EEENS5_IJSB_NSA_ILi0EEESW_EEEEENS5_IJNS4_10UnderscoreESZ_SZ_EEEEENS4_13SM90_TMA_LOADENS4_14ComposedLayoutINS4_7SwizzleILi3ELi4ELi3EEENS4_18smem_ptr_flag_bitsILi16EEENST_INS5_IJNSA_ILi8EEENSA_ILi64EEEEEENS5_IJS19_SB_EEEEEEEvNS4_8identityES12_S1D_vS1E_EENS_8epilogue10collective6detail29Sm90TmaWarpSpecializedAdapterINS1H_15DefaultEpilogueISI_SJ_SJ_NS1G_6thread17LinearCombinationISI_Li1EffLNS1L_9ScaleType4KindE0ELNS_15FloatRoundStyleE2ESI_EENS1_15EpilogueDefaultEEEEEvvEEEEvNT_6ParamsE)
        .other          _ZN7cutlass13device_kernelINS_4gemm6kernel13GemmUniversalIN4cute5tupleIJiiiiEEENS1_10collective13CollectiveMmaINS1_34MainloopSm90TmaGmmaWarpSpecializedILi3ENS5_IJNS4_1CILi1EEESB_SB_EEENS1_35KernelTmaWarpSpecializedCooperativeEEENS5_IJNSA_ILi128EEENSA_ILi160EEESF_EEENS_10bfloat16_tENS5_IJlSB_lEEESI_SJ_NS4_8TiledMMAINS4_8MMA_AtomIJNS4_4SM904GMMA27MMA_64x32x16_F32BF16BF16_SSILNSN_5MajorE0ELSP_0ELNSN_7ScaleInE1ELSQ_1EEEEEENS4_6LayoutINS5_IJNSA_ILi2EEESB_SB_EEENS5_IJSB_NSA_ILi0EEESW_EEEEENS5_IJNS4_10UnderscoreESZ_SZ_EEEEENS4_13SM90_TMA_LOADENS4_14ComposedLayoutINS4_7SwizzleILi3ELi4ELi3EEENS4_18smem_ptr_flag_bitsILi16EEENST_INS5_IJNSA_ILi8EEENSA_ILi64EEEEEENS5_IJS19_SB_EEEEEEEvNS4_8identityES12_S1D_vS1E_EENS_8epilogue10collective6detail29Sm90TmaWarpSpecializedAdapterINS1H_15DefaultEpilogueISI_SJ_SJ_NS1G_6thread17LinearCombinationISI_Li1EffLNS1L_9ScaleType4KindE0ELNS_15FloatRoundStyleE2ESI_EENS1_15EpilogueDefaultEEEEEvvEEEEvNT_6ParamsE,@"STO_CUDA_ENTRY STV_DEFAULT"
_ZN7cutlass13device_kernelINS_4gemm6kernel13GemmUniversalIN4cute5tupleIJiiiiEEENS1_10collective13CollectiveMmaINS1_34MainloopSm90TmaGmmaWarpSpecializedILi3ENS5_IJNS4_1CILi1EEESB_SB_EEENS1_35KernelTmaWarpSpecializedCooperativeEEENS5_IJNSA_ILi128EEENSA_ILi160EEESF_EEENS_10bfloat16_tENS5_IJlSB_lEEESI_SJ_NS4_8TiledMMAINS4_8MMA_AtomIJNS4_4SM904GMMA27MMA_64x32x16_F32BF16BF16_SSILNSN_5MajorE0ELSP_0ELNSN_7ScaleInE1ELSQ_1EEEEEENS4_6LayoutINS5_IJNSA_ILi2EEESB_SB_EEENS5_IJSB_NSA_ILi0EEESW_EEEEENS5_IJNS4_10UnderscoreESZ_SZ_EEEEENS4_13SM90_TMA_LOADENS4_14ComposedLayoutINS4_7SwizzleILi3ELi4ELi3EEENS4_18smem_ptr_flag_bitsILi16EEENST_INS5_IJNSA_ILi8EEENSA_ILi64EEEEEENS5_IJS19_SB_EEEEEEEvNS4_8identityES12_S1D_vS1E_EENS_8epilogue10collective6detail29Sm90TmaWarpSpecializedAdapterINS1H_15DefaultEpilogueISI_SJ_SJ_NS1G_6thread17LinearCombinationISI_Li1EffLNS1L_9ScaleType4KindE0ELNS_15FloatRoundStyleE2ESI_EENS1_15EpilogueDefaultEEEEEvvEEEEvNT_6ParamsE:
[----:B------:R-:W0:Y:S01]  /*0000*/  LDC R1, c[0x0][0x28] ;  /* 0x00000a00ff017b82 */ /* 0x000e220000000800 */
[----:B------:R-:W1:Y:S01]  /*0010*/  S2R R18, SR_TID.X ;  /* 0x0000000000127919 */ /* 0x000e620000002100 */
[----:B------:R-:W-:Y:S01]  /*0020*/  ELECT P0, URZ, PT ;  /* 0x00000000003f782f */ /* 0x000fe20003800000 */
[----:B------:R-:W-:Y:S01]  /*0030*/  BSSY B0, `(.L_x_0) ;  /* 0x000000f000007945 */ /* 0x000fe20003800000 */
[--C-:B-1----:R-:W-:Y:S02]  /*0040*/  SHF.R.U32.HI R0, RZ, 0x5, R18.reuse ;  /* 0x00000005ff007819 */ /* 0x102fe40000011612 */
[----:B------:R-:W-:-:S03]  /*0050*/  SHF.R.U32.HI R22, RZ, 0x7, R18 ;  /* 0x00000007ff167819 */ /* 0x000fc60000011612 */
[----:B------:R-:W1:Y:S04]  /*0060*/  SHFL.IDX PT, R5, R0, RZ, 0x1f ;  /* 0x00001fff00057589 */ /* 0x000e6800000e0000 */
[----:B------:R2:W3:Y:S01]  /*0070*/  SHFL.IDX PT, R8, R22, RZ, 0x1f ;  /* 0x00001fff16087589 */ /* 0x0004e200000e0000 */
[----:B-1----:R-:W-:-:S13]  /*0080*/  ISETP.NE.OR P0, PT, R5, RZ, !P0 ;  /* 0x000000ff0500720c */ /* 0x002fda0004705670 */
[----:B0-23--:R-:W-:Y:S05]  /*0090*/  @P0 BRA `(.L_x_1) ;  /* 0x0000000000200947 */ /* 0x00dfea0003800000 */
[----:B------:R-:W-:Y:S02]  /*00a0*/  ULDC.64 UR4, c[0x0][0x198] ;  /* 0x0000660000047ab9 */ /* 0x000fe40000000a00 */
[----:B------:R-:W-:Y:S02]  /*00b0*/  UIADD3 UR6, UP0, UR4, 0xf0, URZ ;  /* 0x000000f004067890 */ /* 0x000fe4000ff1e03f */
[----:B------:R-:W-:Y:S02]  /*00c0*/  UIADD3 UR4, UP1, UR4, 0x1f0, URZ ;  /* 0x000001f004047890 */ /* 0x000fe4000ff3e03f */
[----:B------:R-:W-:Y:S02]  /*00d0*/  UIADD3.X UR7, URZ, UR5, URZ, UP0, !UPT ;  /* 0x000000053f077290 */ /* 0x000fe400087fe43f */
[----:B------:R-:W-:-:S07]  /*00e0*/  UIADD3.X UR5, URZ, UR5, URZ, UP1, !UPT ;  /* 0x000000053f057290 */ /* 0x000fce0008ffe43f */
[----:B------:R0:W-:Y:S02]  /*00f0*/  UTMACCTL.PF [UR6] ;  /* 0x00000000060079b9 */ /* 0x0001e40008040000 */
[----:B------:R0:W-:Y:S02]  /*0100*/  UTMACCTL.PF [UR4] ;  /* 0x00000000040079b9 */ /* 0x0001e40008040000 */
[----:B0-----:R-:W-:Y:S01]  /*0110*/  NOP ;  /* 0x0000000000007918 */ /* 0x001fe20000000000 */
.L_x_1:
[----:B------:R-:W-:Y:S05]  /*0120*/  BSYNC B0 ;  /* 0x0000000000007941 */ /* 0x000fea0003800000 */
.L_x_0:
[----:B------:R-:W0:Y:S02]  /*0130*/  SHFL.IDX PT, R2, R0, RZ, 0x1f ;  /* 0x00001fff00027589 */ /* 0x000e2400000e0000 */
[----:B0-----:R-:W-:-:S13]  /*0140*/  ISETP.NE.AND P0, PT, R2, RZ, PT ;  /* 0x000000ff0200720c */ /* 0x001fda0003f05270 */
[----:B------:R-:W-:Y:S05]  /*0150*/  @P0 BRA `(.L_x_2) ;  /* 0x0000000000500947 */ /* 0x000fea0003800000 */
[----:B------:R-:W0:Y:S01]  /*0160*/  S2UR UR8, SR_CgaCtaId ;  /* 0x00000000000879c3 */ /* 0x000e220000008800 */
[----:B------:R-:W-:Y:S01]  /*0170*/  UMOV UR4, 0x400 ;  /* 0x0000040000047882 */ /* 0x000fe20000000000 */
[----:B------:R-:W-:Y:S01]  /*0180*/  UMOV UR5, 0x1 ;  /* 0x0000000100057882 */ /* 0x000fe20000000000 */
[----:B------:R-:W-:Y:S01]  /*0190*/  UMOV UR6, 0x100 ;  /* 0x0000010000067882 */ /* 0x000fe20000000000 */
[----:B------:R-:W-:Y:S01]  /*01a0*/  ELECT P0, URZ, PT ;  /* 0x00000000003f782f */ /* 0x000fe20003800000 */
[----:B------:R-:W-:-:S04]  /*01b0*/  UIADD3 UR6, -UR6, 0x100000, URZ ;  /* 0x0010000006067890 */ /* 0x000fc8000fffe13f */
[----:B------:R-:W-:Y:S02]  /*01c0*/  USHF.L.U32 UR7, UR6, 0xb, URZ ;  /* 0x0000000b06077899 */ /* 0x000fe4000800063f */
[----:B------:R-:W-:Y:S02]  /*01d0*/  USHF.L.U32 UR6, UR6, 0x1, URZ ;  /* 0x0000000106067899 */ /* 0x000fe4000800063f */
[----:B0-----:R-:W-:Y:S02]  /*01e0*/  ULEA UR8, UR8, UR4, 0x18 ;  /* 0x0000000408087291 */ /* 0x001fe4000f8ec03f */
[----:B------:R-:W-:-:S04]  /*01f0*/  UIADD3 UR4, -UR5, 0x100000, URZ ;  /* 0x0010000005047890 */ /* 0x000fc8000fffe13f */
[----:B------:R-:W-:Y:S02]  /*0200*/  USHF.L.U32 UR5, UR4, 0xb, URZ ;  /* 0x0000000b04057899 */ /* 0x000fe4000800063f */
[----:B------:R-:W-:Y:S01]  /*0210*/  USHF.L.U32 UR4, UR4, 0x1, URZ ;  /* 0x0000000104047899 */ /* 0x000fe2000800063f */
[----:B------:R-:W0:Y:S11]  /*0220*/  FENCE.VIEW.ASYNC.S ;  /* 0x00000000000073c6 */ /* 0x000e360000000000 */
[----:B0-----:R0:W1:Y:S01]  /*0230*/  SYNCS.EXCH.64 URZ, [UR8], UR4 ;  /* 0x00000004083f75b2 */ /* 0x0010620008000100 */
[----:B------:R0:W2:Y:S01]  /*0240*/  SYNCS.EXCH.64 URZ, [UR8+0x18], UR6 ;  /* 0x00001806083f75b2 */ /* 0x0000a20008000100 */
[----:B------:R0:W3:Y:S01]  /*0250*/  SYNCS.EXCH.64 URZ, [UR8+0x8], UR4 ;  /* 0x00000804083f75b2 */ /* 0x0000e20008000100 */
[----:B------:R0:W4:Y:S01]  /*0260*/  SYNCS.EXCH.64 URZ, [UR8+0x20], UR6 ;  /* 0x00002006083f75b2 */ /* 0x0001220008000100 */
[----:B------:R0:W0:Y:S01]  /*0270*/  SYNCS.EXCH.64 URZ, [UR8+0x10], UR4 ;  /* 0x00001004083f75b2 */ /* 0x0000220008000100 */
[----:B------:R0:W0:Y:S01]  /*0280*/  SYNCS.EXCH.64 URZ, [UR8+0x28], UR6 ;  /* 0x00002806083f75b2 */ /* 0x0000220008000100 */
[----:B------:R-:W-:Y:S01]  /*0290*/  NOP ;  /* 0x0000000000007918 */ /* 0x000fe20000000000 */
.L_x_2:
[----:B------:R-:W5:Y:S01]  /*02a0*/  SHFL.IDX PT, R0, R0, RZ, 0x1f ;  /* 0x00001fff00007589 */ /* 0x000f6200000e0000 */
[----:B------:R-:W-:Y:S01]  /*02b0*/  ELECT P0, URZ, PT ;  /* 0x00000000003f782f */ /* 0x000fe20003800000 */
[----:B------:R-:W1:Y:S01]  /*02c0*/  LDC R2, c[0x0][0x65c] ;  /* 0x00019700ff027b82 */ /* 0x000e620000000800 */
[----:B------:R-:W-:Y:S01]  /*02d0*/  SHF.R.S32.HI R6, RZ, 0x1f, R5 ;  /* 0x0000001fff067819 */ /* 0x000fe20000011405 */
[----:B------:R-:W2:Y:S01]  /*02e0*/  S2R R3, SR_CTAID.Y ;  /* 0x0000000000037919 */ /* 0x000ea20000002600 */
[----:B0-----:R-:W-:Y:S01]  /*02f0*/  UMOV UR4, 0x20 ;  /* 0x0000002000047882 */ /* 0x001fe20000000000 */
[----:B------:R-:W-:Y:S01]  /*0300*/  ISETP.NE.AND P2, PT, R8, RZ, PT ;  /* 0x000000ff0800720c */ /* 0x000fe20003f45270 */
[----:B------:R-:W-:Y:S01]  /*0310*/  NOP ;  /* 0x0000000000007918 */ /* 0x000fe20000000000 */
[----:B------:R-:W0:Y:S01]  /*0320*/  S2R R4, SR_CTAID.X ;  /* 0x0000000000047919 */ /* 0x000e220000002500 */
[----:B------:R-:W-:Y:S01]  /*0330*/  LEA.HI R6, R6, R5, RZ, 0x2 ;  /* 0x0000000506067211 */ /* 0x000fe200078f10ff */
[----:B------:R-:W-:Y:S01]  /*0340*/  NOP ;  /* 0x0000000000007918 */ /* 0x000fe20000000000 */
[----:B-----5:R-:W-:-:S02]  /*0350*/  ISETP.NE.OR P0, PT, R0, RZ, !P0 ;  /* 0x000000ff0000720c */ /* 0x020fc40004705670 */
[----:B-1----:R-:W-:-:S04]  /*0360*/  ISETP.NE.AND P3, PT, R2, 0x1, PT ;  /* 0x000000010200780c */ /* 0x002fc80003f65270 */
[----:B------:R-:W-:Y:S02]  /*0370*/  P2R R0, PR, RZ, 0x8 ;  /* 0x00000008ff007803 */ /* 0x000fe40000000000 */
[----:B------:R-:W-:-:S05]  /*0380*/  LOP3.LUT R0, R6, 0xfffffffc, RZ, 0xc0, !PT ;  /* 0xfffffffc06007812 */ /* 0x000fca00078ec0ff */
[----:B------:R-:W-:Y:S01]  /*0390*/  VOTEU.ALL UP0, P0 ;  /* 0x00000000003f7886 */ /* 0x000fe20000000000 */
[----:B------:R-:W-:Y:S01]  /*03a0*/  IMAD.IADD R0, R5, 0x1, -R0 ;  /* 0x0000000105007824 */ /* 0x000fe200078e0a00 */
[----:B------:R-:W0:Y:S01]  /*03b0*/  @P3 LDC R17, c[0x0][0x10] ;  /* 0x00000400ff113b82 */ /* 0x000e220000000800 */
[----:B------:R-:W-:Y:S01]  /*03c0*/  VOTEU.ALL UP1, P0 ;  /* 0x00000000003f7886 */ /* 0x000fe20000020000 */
[----:B--2---:R-:W-:Y:S01]  /*03d0*/  @P3 IMAD.MOV.U32 R6, RZ, RZ, R3 ;  /* 0x000000ffff063224 */ /* 0x004fe200078e0003 */
[----:B------:R-:W-:Y:S01]  /*03e0*/  @!UP0 UMOV UR6, 0x400 ;  /* 0x0000040000068882 */ /* 0x000fe20000000000 */
[----:B------:R-:W-:-:S04]  /*03f0*/  @!UP0 UIADD3 UR4, -UR4, 0x100000, URZ ;  /* 0x0010000004048890 */ /* 0x000fc8000fffe13f */
[----:B------:R-:W-:Y:S02]  /*0400*/  @!UP0 USHF.L.U32 UR5, UR4, 0xb, URZ ;  /* 0x0000000b04058899 */ /* 0x000fe4000800063f */
[----:B------:R-:W-:Y:S01]  /*0410*/  @!UP0 USHF.L.U32 UR4, UR4, 0x1, URZ ;  /* 0x0000000104048899 */ /* 0x000fe2000800063f */
[----:B------:R-:W-:Y:S02]  /*0420*/  @P3 IMAD.MOV.U32 R7, RZ, RZ, RZ ;  /* 0x000000ffff073224 */ /* 0x000fe400078e00ff */
[----:B------:R-:W-:Y:S01]  /*0430*/  IMAD.MOV.U32 R5, RZ, RZ, RZ ;  /* 0x000000ffff057224 */ /* 0x000fe200078e00ff */
[----:B------:R-:W1:Y:S01]  /*0440*/  @!UP0 S2UR UR7, SR_CgaCtaId ;  /* 0x00000000000789c3 */ /* 0x000e620000008800 */
[----:B------:R-:W-:-:S07]  /*0450*/  @P3 IMAD.MOV.U32 R11, RZ, RZ, RZ ;  /* 0x000000ffff0b3224 */ /* 0x000fce00078e00ff */
[----:B------:R-:W2:Y:S01]  /*0460*/  @!P3 LDC R9, c[0x0][0xc] ;  /* 0x00000300ff09bb82 */ /* 0x000ea20000000800 */
[----:B0-----:R-:W-:-:S04]  /*0470*/  @P3 IMAD.WIDE.U32 R16, R4, R17, R6 ;  /* 0x0000001104103225 */ /* 0x001fc800078e0006 */
[----:B------:R-:W-:Y:S01]  /*0480*/  @P3 IMAD.IADD R17, R17, 0x1, R11 ;  /* 0x0000000111113824 */ /* 0x000fe200078e020b */
[----:B-1----:R-:W-:Y:S01]  /*0490*/  @!UP0 ULEA UR6, UR7, UR6, 0x18 ;  /* 0x0000000607068291 */ /* 0x002fe2000f8ec03f */
[----:B------:R-:W-:Y:S01]  /*04a0*/  VOTEU.ALL UP0, P0 ;  /* 0x00000000003f7886 */ /* 0x000fe20000000000 */
[----:B------:R-:W-:-:S04]  /*04b0*/  ISETP.NE.AND P0, PT, R0, 0x3, PT ;  /* 0x000000030000780c */ /* 0x000fc80003f05270 */
[----:B------:R-:W-:Y:S01]  /*04c0*/  ISETP.EQ.OR P0, PT, R0, RZ, !P0 ;  /* 0x000000ff0000720c */ /* 0x000fe20004702670 */
[----:B--2---:R-:W-:-:S03]  /*04d0*/  @!P3 IMAD.WIDE.U32 R6, R9, R3, R4 ;  /* 0x000000030906b225 */ /* 0x004fc600078e0004 */
[C---:B------:R-:W-:Y:S01]  /*04e0*/  ISETP.EQ.AND P0, PT, R8.reuse, RZ, P0 ;  /* 0x000000ff0800720c */ /* 0x040fe20000702270 */
[----:B------:R-:W-:Y:S01]  /*04f0*/  VIADD R8, R8, 0xffffffff ;  /* 0xffffffff08087836 */ /* 0x000fe20000000000 */
[----:B------:R-:W0:Y:S02]  /*0500*/  FENCE.VIEW.ASYNC.S ;  /* 0x00000000000073c6 */ /* 0x000e240000000000 */
[----:B0-----:R0:W3:Y:S01]  /*0510*/  @!UP0 SYNCS.EXCH.64 URZ, [UR6+0x40], UR4 ;  /* 0x00004004063f85b2 */ /* 0x0010e20008000100 */
[----:B------:R-:W-:Y:S01]  /*0520*/  @!P3 IMAD.MOV.U32 R16, RZ, RZ, R6 ;  /* 0x000000ffff10b224 */ /* 0x000fe200078e0006 */
[----:B------:R-:W-:Y:S01]  /*0530*/  SEL R19, RZ, 0x1, !P0 ;  /* 0x00000001ff137807 */ /* 0x000fe20004000000 */
[----:B------:R-:W-:Y:S01]  /*0540*/  @!P3 IMAD.MOV.U32 R17, RZ, RZ, R7 ;  /* 0x000000ffff11b224 */ /* 0x000fe200078e0007 */
[----:B------:R-:W-:-:S04]  /*0550*/  ISETP.GE.U32.AND P1, PT, R8, 0x2, PT ;  /* 0x000000020800780c */ /* 0x000fc80003f26070 */
[----:B------:R-:W-:Y:S01]  /*0560*/  SEL R19, R19, 0x2, P1 ;  /* 0x0000000213137807 */ /* 0x000fe20000800000 */
[----:B------:R0:W3:Y:S01]  /*0570*/  @!UP1 SYNCS.EXCH.64 URZ, [UR6+0x48], UR4 ;  /* 0x00004804063f95b2 */ /* 0x0000e20008000100 */
[----:B------:R-:W-:Y:S01]  /*0580*/  NOP ;  /* 0x0000000000007918 */ /* 0x000fe20000000000 */
[----:B---34-:R-:W-:Y:S06]  /*0590*/  BAR.SYNC.DEFER_BLOCKING 0x0 ;  /* 0x0000000000007b1d */ /* 0x018fec0000010000 */
[----:B------:R-:W-:Y:S05]  /*05a0*/  @!P2 BRA `(.L_x_3) ;  /* 0x000000880038a947 */ /* 0x000fea0003800000 */
[----:B------:R-:W-:-:S13]  /*05b0*/  ISETP.GT.U32.AND P0, PT, R8, 0x1, PT ;  /* 0x000000010800780c */ /* 0x000fda0003f04070 */
[----:B0-----:R-:W-:Y:S05]  /*05c0*/  @P0 EXIT ;  /* 0x000000000000094d */ /* 0x001fea0003800000 */
[----:B------:R-:W-:Y:S01]  /*05d0*/  ULDC.64 UR4, c[0x0][0x650] ;  /* 0x0001940000047ab9 */ /* 0x000fe20000000a00 */
[----:B------:R-:W-:Y:S01]  /*05e0*/  PRMT R0, RZ, 0x7610, R0 ;  /* 0x00007610ff007816 */ /* 0x000fe20000000000 */
[----:B------:R-:W-:Y:S01]  /*05f0*/  IMAD.MOV.U32 R106, RZ, RZ, -0x1 ;  /* 0xffffffffff6a7424 */ /* 0x000fe200078e00ff */
[----:B------:R-:W-:Y:S01]  /*0600*/  ISETP.GE.U32.AND P0, PT, R16, UR4, PT ;  /* 0x0000000410007c0c */ /* 0x000fe2000bf06070 */
[----:B------:R-:W-:Y:S02]  /*0610*/  IMAD.MOV.U32 R107, RZ, RZ, -0x1 ;  /* 0xffffffffff6b7424 */ /* 0x000fe400078e00ff */
[----:B------:R-:W-:Y:S01]  /*0620*/  IMAD.MOV.U32 R105, RZ, RZ, -0x1 ;  /* 0xffffffffff697424 */ /* 0x000fe200078e00ff */
[----:B------:R-:W-:-:S13]  /*0630*/  ISETP.GE.U32.AND.EX P0, PT, R17, UR5, PT, P0 ;  /* 0x0000000511007c0c */ /* 0x000fda000bf06100 */
[----:B------:R-:W-:Y:S05]  /*0640*/  @P0 BRA `(.L_x_4) ;  /* 0x0000000400540947 */ /* 0x000fea0003800000 */
[----:B------:R-:W0:Y:S01]  /*0650*/  LDC.64 R14, c[0x0][0x628] ;  /* 0x00018a00ff0e7b82 */ /* 0x000e220000000a00 */
[----:B------:R-:W-:Y:S02]  /*0660*/  IMAD.MOV.U32 R6, RZ, RZ, R16 ;  /* 0x000000ffff067224 */ /* 0x000fe400078e0010 */
[----:B------:R-:W-:-:S05]  /*0670*/  IMAD.MOV.U32 R7, RZ, RZ, R17 ;  /* 0x000000ffff077224 */ /* 0x000fca00078e0011 */
[----:B------:R-:W1:Y:S08]  /*0680*/  LDC R0, c[0x0][0x630] ;  /* 0x00018c00ff007b82 */ /* 0x000e700000000800 */
[----:B------:R-:W2:Y:S01]  /*0690*/  LDC.64 R20, c[0x0][0x620] ;  /* 0x00018800ff147b82 */ /* 0x000ea20000000a00 */
[----:B0-----:R-:W-:-:S04]  /*06a0*/  ISETP.NE.U32.AND P0, PT, R14, RZ, PT ;  /* 0x000000ff0e00720c */ /* 0x001fc80003f05070 */
[----:B------:R-:W-:-:S13]  /*06b0*/  ISETP.NE.AND.EX P0, PT, R15, RZ, PT, P0 ;  /* 0x000000ff0f00720c */ /* 0x000fda0003f05300 */
[----:B-12---:R-:W-:Y:S05]  /*06c0*/  @!P0 BRA `(.L_x_5) ;  /* 0x0000000000288947 */ /* 0x006fea0003800000 */
[----:B------:R-:W0:Y:S02]  /*06d0*/  LDC R11, c[0x0][0x634] ;  /* 0x00018d00ff0b7b82 */ /* 0x000e240000000800 */
[----:B0-----:R-:W-:-:S05]  /*06e0*/  IADD3 R11, P0, R16, R11, RZ ;  /* 0x0000000b100b7210 */ /* 0x001fca0007f1e0ff */
[----:B------:R-:W-:-:S04]  /*06f0*/  IMAD.X R13, RZ, RZ, R17, P0 ;  /* 0x000000ffff0d7224 */ /* 0x000fc800000e0611 */
[----:B------:R-:W-:-:S04]  /*0700*/  IMAD.WIDE.U32 R6, R13, R14, RZ ;  /* 0x0000000e0d067225 */ /* 0x000fc800078e00ff */
[----:B------:R-:W-:-:S04]  /*0710*/  IMAD.WIDE.U32 R8, P0, R11, R15, R6 ;  /* 0x0000000f0b087225 */ /* 0x000fc80007800006 */
[----:B------:R-:W-:-:S04]  /*0720*/  IMAD.WIDE.U32 R6, R11, R14, RZ ;  /* 0x0000000e0b067225 */ /* 0x000fc800078e00ff */
[----:B------:R-:W-:Y:S01]  /*0730*/  IMAD.X R11, RZ, RZ, RZ, P0 ;  /* 0x000000ffff0b7224 */ /* 0x000fe200000e06ff */
[----:B------:R-:W-:Y:S01]  /*0740*/  IADD3 RZ, P0, R7, R8, RZ ;  /* 0x0000000807ff7210 */ /* 0x000fe20007f1e0ff */
[----:B------:R-:W-:-:S04]  /*0750*/  IMAD.MOV.U32 R10, RZ, RZ, R9 ;  /* 0x000000ffff0a7224 */ /* 0x000fc800078e0009 */
[----:B------:R-:W-:-:S08]  /*0760*/  IMAD.WIDE.U32.X R6, R13, R15, R10, P0 ;  /* 0x0000000f0d067225 */ /* 0x000fd000000e040a */
.L_x_5:
[-CC-:B------:R-:W-:Y:S01]  /*0770*/  SHF.R.U64 R105, R6, R0.reuse, R7.reuse ;  /* 0x0000000006697219 */ /* 0x180fe20000001207 */
[----:B------:R-:W0:Y:S01]  /*0780*/  LDC R10, c[0x0][0x618] ;  /* 0x00018600ff0a7b82 */ /* 0x000e220000000800 */
[----:B------:R-:W-:Y:S01]  /*0790*/  SHF.R.U32.HI R5, RZ, R0, R7 ;  /* 0x00000000ff057219 */ /* 0x000fe20000011607 */
[----:B------:R-:W-:Y:S01]  /*07a0*/  ULDC UR4, c[0x0][0x150] ;  /* 0x0000540000047ab9 */ /* 0x000fe20000000800 */
[----:B------:R-:W-:Y:S02]  /*07b0*/  IADD3 R9, P0, RZ, -R105, RZ ;  /* 0x80000069ff097210 */ /* 0x000fe40007f1e0ff */
[----:B------:R-:W-:-:S03]  /*07c0*/  I2FP.F32.U32 R0, R4 ;  /* 0x0000000400007245 */ /* 0x000fc60000201000 */
[----:B------:R-:W1:Y:S01]  /*07d0*/  LDC.64 R28, c[0x0][0x640] ;  /* 0x00019000ff1c7b82 */ /* 0x000e620000000a00 */
[----:B------:R-:W-:Y:S02]  /*07e0*/  IMAD.X R11, RZ, RZ, ~R5, P0 ;  /* 0x000000ffff0b7224 */ /* 0x000fe400000e0e05 */
[----:B------:R-:W-:Y:S01]  /*07f0*/  FMUL R0, R0, UR4 ;  /* 0x0000000400007c20 */ /* 0x000fe20008400000 */
[----:B------:R-:W-:Y:S01]  /*0800*/  IMAD.WIDE.U32 R6, R9, R20, R16 ;  /* 0x0000001409067225 */ /* 0x000fe200078e0010 */
[----:B------:R-:W-:-:S03]  /*0810*/  ULDC UR4, c[0x0][0x154] ;  /* 0x0000550000047ab9 */ /* 0x000fc60000000800 */
[----:B------:R-:W-:Y:S01]  /*0820*/  IMAD R8, R11, R20, RZ ;  /* 0x000000140b087224 */ /* 0x000fe200078e02ff */
[----:B------:R-:W2:Y:S01]  /*0830*/  LDC R5, c[0x0][0x144] ;  /* 0x00005100ff057b82 */ /* 0x000ea20000000800 */
[----:B------:R-:W3:Y:S02]  /*0840*/  F2I.U32.TRUNC.NTZ R0, R0 ;  /* 0x0000000000007305 */ /* 0x000ee4000020f000 */
[----:B------:R-:W-:-:S04]  /*0850*/  IMAD R9, R9, R21, R8 ;  /* 0x0000001509097224 */ /* 0x000fc800078e0208 */
[----:B------:R-:W-:Y:S01]  /*0860*/  IMAD.IADD R7, R7, 0x1, R9 ;  /* 0x0000000107077824 */ /* 0x000fe200078e0209 */
[----:B------:R-:W4:Y:S01]  /*0870*/  LDC R12, c[0x0][0x608] ;  /* 0x00018200ff0c7b82 */ /* 0x000f220000000800 */
[----:B------:R-:W-:-:S03]  /*0880*/  IMAD.MOV.U32 R9, RZ, RZ, -0x1 ;  /* 0xffffffffff097424 */ /* 0x000fc600078e00ff */
[-CC-:B0-----:R-:W-:Y:S02]  /*0890*/  SHF.R.U64 R20, R6, R10.reuse, R7.reuse ;  /* 0x0000000a06147219 */ /* 0x181fe40000001207 */
[----:B------:R-:W-:Y:S02]  /*08a0*/  I2FP.F32.U32 R6, R3 ;  /* 0x0000000300067245 */ /* 0x000fe40000201000 */
[----:B------:R-:W0:Y:S01]  /*08b0*/  LDC R26, c[0x0][0x658] ;  /* 0x00019600ff1a7b82 */ /* 0x000e220000000800 */
[----:B-1----:R-:W-:Y:S01]  /*08c0*/  ISETP.NE.U32.AND P0, PT, R28, RZ, PT ;  /* 0x000000ff1c00720c */ /* 0x002fe20003f05070 */
[----:B---3--:R-:W-:Y:S01]  /*08d0*/  IMAD.MOV R8, RZ, RZ, -R0 ;  /* 0x000000ffff087224 */ /* 0x008fe200078e0a00 */
[----:B------:R-:W-:Y:S01]  /*08e0*/  SHF.R.U32.HI R7, RZ, R10, R7 ;  /* 0x0000000aff077219 */ /* 0x000fe20000011607 */
[----:B------:R-:W-:Y:S01]  /*08f0*/  FMUL R6, R6, UR4 ;  /* 0x0000000406067c20 */ /* 0x000fe20008400000 */
[----:B------:R-:W-:-:S03]  /*0900*/  ISETP.NE.AND.EX P0, PT, R29, RZ, PT, P0 ;  /* 0x000000ff1d00720c */ /* 0x000fc60003f05300 */
[----:B------:R-:W1:Y:S01]  /*0910*/  LDC R14, c[0x0][0x148] ;  /* 0x00005200ff0e7b82 */ /* 0x000e620000000800 */
[----:B--2---:R-:W-:-:S07]  /*0920*/  IMAD R0, R5, R8, R4 ;  /* 0x0000000805007224 */ /* 0x004fce00078e0204 */
[----:B------:R-:W2:Y:S01]  /*0930*/  LDC R24, c[0x0][0x600] ;  /* 0x00018000ff187b82 */ /* 0x000ea20000000800 */
[-CC-:B----4-:R-:W-:Y:S02]  /*0940*/  SHF.R.U64 R30, R20, R12.reuse, R7.reuse ;  /* 0x0000000c141e7219 */ /* 0x190fe40000001207 */
[----:B------:R-:W-:Y:S01]  /*0950*/  SHF.R.U32.HI R5, RZ, R12, R7 ;  /* 0x0000000cff057219 */ /* 0x000fe20000011607 */
[----:B------:R-:W-:Y:S01]  /*0960*/  IMAD.MOV.U32 R7, RZ, RZ, 0x1 ;  /* 0x00000001ff077424 */ /* 0x000fe200078e00ff */
[----:B------:R3:W4:Y:S03]  /*0970*/  F2I.U32.TRUNC.NTZ R12, R6 ;  /* 0x00000006000c7305 */ /* 0x000726000020f000 */
[----:B------:R-:W1:Y:S01]  /*0980*/  LDC R15, c[0x0][0x648] ;  /* 0x00019200ff0f7b82 */ /* 0x000e620000000800 */
[-C--:B0-----:R-:W-:Y:S02]  /*0990*/  SHF.L.U32 R4, R9, R26.reuse, RZ ;  /* 0x0000001a09047219 */ /* 0x081fe400000006ff */
[----:B------:R-:W-:-:S02]  /*09a0*/  SHF.R.U64 R32, R30, R26, R5 ;  /* 0x0000001a1e207219 */ /* 0x000fc40000001205 */
[----:B------:R-:W-:Y:S02]  /*09b0*/  LOP3.LUT R11, RZ, R4, RZ, 0x33, !PT ;  /* 0x00000004ff0b7212 */ /* 0x000fe400078e33ff */
[-C--:B------:R-:W-:Y:S01]  /*09c0*/  SHF.R.U32.HI R5, RZ, R26.reuse, R5 ;  /* 0x0000001aff057219 */ /* 0x080fe20000011605 */
[----:B------:R-:W0:Y:S01]  /*09d0*/  LDC R21, c[0x0][0x638] ;  /* 0x00018e00ff157b82 */ /* 0x000e220000000800 */
[----:B------:R-:W-:Y:S01]  /*09e0*/  SHF.L.U32 R10, R7, R26, RZ ;  /* 0x0000001a070a7219 */ /* 0x000fe200000006ff */
[----:B------:R-:W-:-:S06]  /*09f0*/  IMAD.MOV.U32 R4, RZ, RZ, R32 ;  /* 0x000000ffff047224 */ /* 0x000fcc00078e0020 */
[----:B------:R-:W0:Y:S01]  /*0a00*/  LDC R106, c[0x0][0x610] ;  /* 0x00018400ff6a7b82 */ /* 0x000e220000000800 */
[----:B---34-:R-:W-:Y:S05]  /*0a10*/  @!P0 BRA `(.L_x_6) ;  /* 0x0000000000288947 */ /* 0x018fea0003800000 */
[----:B------:R-:W3:Y:S02]  /*0a20*/  LDC R9, c[0x0][0x64c] ;  /* 0x00019300ff097b82 */ /* 0x000ee40000000800 */
[----:B---3--:R-:W-:-:S05]  /*0a30*/  IADD3 R9, P0, R32, R9, RZ ;  /* 0x0000000920097210 */ /* 0x008fca0007f1e0ff */
        /* <DEDUP_REMOVED lines=8> */
.L_x_6:
[----:B-1----:R-:W-:Y:S01]  /*0ac0*/  SHF.R.U64 R4, R4, R15, R5 ;  /* 0x0000000f04047219 */ /* 0x002fe20000001205 */
[----:B--2---:R-:W-:Y:S01]  /*0ad0*/  VIADD R5, R24, 0xffffffff ;  /* 0xffffffff18057836 */ /* 0x004fe20000000000 */
[----:B------:R-:W-:Y:S01]  /*0ae0*/  LOP3.LUT R11, R30, R11, RZ, 0xc0, !PT ;  /* 0x0000000b1e0b7212 */ /* 0x000fe200078ec0ff */
[----:B------:R-:W-:Y:S02]  /*0af0*/  IMAD.MOV R12, RZ, RZ, -R12 ;  /* 0x000000ffff0c7224 */ /* 0x000fe400078e0a0c */
[----:B------:R-:W-:Y:S01]  /*0b00*/  IMAD.MOV R6, RZ, RZ, -R4 ;  /* 0x000000ffff067224 */ /* 0x000fe200078e0a04 */
[----:B------:R-:W-:Y:S01]  /*0b10*/  LOP3.LUT R5, R20, R5, RZ, 0xc0, !PT ;  /* 0x0000000514057212 */ /* 0x000fe200078ec0ff */
[----:B------:R-:W-:Y:S02]  /*0b20*/  @P3 IMAD R0, R14, R12, R3 ;  /* 0x0000000c0e003224 */ /* 0x000fe400078e0203 */
[----:B------:R-:W-:Y:S02]  /*0b30*/  IMAD R11, R10, R4, R11 ;  /* 0x000000040a0b7224 */ /* 0x000fe400078e020b */
[----:B0-----:R-:W-:-:S02]  /*0b40*/  IMAD R3, R6, R21, R32 ;  /* 0x0000001506037224 */ /* 0x001fc400078e0220 */
[----:B------:R-:W-:Y:S02]  /*0b50*/  IMAD R106, R11, R106, R0 ;  /* 0x0000006a0b6a7224 */ /* 0x000fe400078e0200 */
[----:B------:R-:W-:Y:S02]  /*0b60*/  IMAD R3, R3, R24, R5 ;  /* 0x0000001803037224 */ /* 0x000fe400078e0205 */
[----:B------:R-:W-:-:S03]  /*0b70*/  IMAD.MOV.U32 R0, RZ, RZ, 0x1 ;  /* 0x00000001ff007424 */ /* 0x000fc600078e00ff */
[----:B------:R-:W-:Y:S02]  /*0b80*/  SEL R107, R3, R106, !P3 ;  /* 0x0000006a036b7207 */ /* 0x000fe40005800000 */
[----:B------:R-:W-:-:S07]  /*0b90*/  SEL R106, R106, R3, !P3 ;  /* 0x000000036a6a7207 */ /* 0x000fce0005800000 */
.L_x_4:
[----:B------:R-:W-:-:S08]  /*0ba0*/  NOP ;  /* 0x0000000000007918 */ /* 0x000fd00000000000 */
[----:B------:R-:W0:Y:S02]  /*0bb0*/  USETMAXREG.TRY_ALLOC.CTAPOOL UP0, 0xe8 ;  /* 0x000000e8000079c8 */ /* 0x000e240008000600 */
[----:B0-----:R-:W-:-:S13]  /*0bc0*/  PLOP3.LUT P0, PT, PT, PT, UP0, 0x80, 0x0 ;  /* 0x000000000000781c */ /* 0x001fda0003f0f008 */
[----:B------:R-:W-:Y:S05]  /*0bd0*/  @!P0 BRA `(.L_x_4) ;  /* 0xfffffffc00f08947 */ /* 0x000fea000383ffff */
[----:B------:R-:W-:Y:S01]  /*0be0*/  ULDC.64 UR4, c[0x0][0x598] ;  /* 0x0001660000047ab9 */ /* 0x000fe20000000a00 */
[----:B------:R-:W-:Y:S01]  /*0bf0*/  ULDC.64 UR36, c[0x0][0x208] ;  /* 0x0000820000247ab9 */ /* 0x000fe20000000a00 */
[----:B------:R-:W-:-:S04]  /*0c00*/  ISETP.NE.U32.AND P0, PT, RZ, UR4, PT ;  /* 0x00000004ff007c0c */ /* 0x000fc8000bf05070 */
[----:B------:R-:W-:-:S13]  /*0c10*/  ISETP.NE.AND.EX P0, PT, RZ, UR5, PT, P0 ;  /* 0x00000005ff007c0c */ /* 0x000fda000bf05300 */
[----:B------:R-:W-:Y:S05]  /*0c20*/  @!P0 BRA `(.L_x_7) ;  /* 0x00000000001c8947 */ /* 0x000fea0003800000 */
[----:B------:R-:W0:Y:S02]  /*0c30*/  LDC.64 R4, c[0x0][0x598] ;  /* 0x00016600ff047b82 */ /* 0x000e240000000a00 */
[----:B0-----:R-:W2:Y:S02]  /*0c40*/  LDG.E.64 R4, desc[UR36][R4.64] ;  /* 0x0000002404047981 */ /* 0x001ea4000c1e1b00 */
[----:B--2---:R-:W-:-:S04]  /*0c50*/  ISETP.NE.U32.AND P0, PT, R4, RZ, PT ;  /* 0x000000ff0400720c */ /* 0x004fc80003f05070 */
[----:B------:R-:W-:-:S13]  /*0c60*/  ISETP.NE.AND.EX P0, PT, R5, RZ, PT, P0 ;  /* 0x000000ff0500720c */ /* 0x000fda0003f05300 */
[----:B------:R-:W-:Y:S05]  /*0c70*/  @!P0 BRA `(.L_x_7) ;  /* 0x0000000000088947 */ /* 0x000fea0003800000 */
[----:B------:R0:W5:Y:S01]  /*0c80*/  LD.E R23, desc[UR36][R4.64] ;  /* 0x0000002404177980 */ /* 0x000162000c101900 */
[----:B------:R-:W-:Y:S05]  /*0c90*/  BRA `(.L_x_8) ;  /* 0x0000000000247947 */ /* 0x000fea0003800000 */
.L_x_7:
[----:B------:R-:W-:Y:S02]  /*0ca0*/  ULDC.64 UR4, c[0x0][0x588] ;  /* 0x0001620000047ab9 */ /* 0x000fe40000000a00 */
[----:B------:R-:W-:-:S04]  /*0cb0*/  ISETP.NE.U32.AND P0, PT, RZ, UR4, PT ;  /* 0x00000004ff007c0c */ /* 0x000fc8000bf05070 */
[----:B------:R-:W-:-:S13]  /*0cc0*/  ISETP.NE.AND.EX P0, PT, RZ, UR5, PT, P0 ;  /* 0x00000005ff007c0c */ /* 0x000fda000bf05300 */
[----:B------:R-:W-:Y:S05]  /*0cd0*/  @!P0 BRA `(.L_x_9) ;  /* 0x00000000000c8947 */ /* 0x000fea0003800000 */
[----:B------:R-:W0:Y:S02]  /*0ce0*/  LDC.64 R4, c[0x0][0x588] ;  /* 0x00016200ff047b82 */ /* 0x000e240000000a00 */
[----:B0-----:R1:W5:Y:S01]  /*0cf0*/  LDG.E R23, desc[UR36][R4.64] ;  /* 0x0000002404177981 */ /* 0x001362000c1e1900 */
[----:B------:R-:W-:Y:S05]  /*0d00*/  BRA `(.L_x_8) ;  /* 0x0000000000087947 */ /* 0x000fea0003800000 */
.L_x_9:
[----:B------:R-:W-:Y:S02]  /*0d10*/  ULDC UR4, c[0x0][0x580] ;  /* 0x0001600000047ab9 */ /* 0x000fe40000000800 */
[----:B------:R-:W-:-:S07]  /*0d20*/  IMAD.U32 R23, RZ, RZ, UR4 ;  /* 0x00000004ff177e24 */ /* 0x000fce000f8e00ff */
.L_x_8:
[----:B------:R-:W-:Y:S02]  /*0d30*/  ULDC.64 UR4, c[0x0][0x5a0] ;  /* 0x0001680000047ab9 */ /* 0x000fe40000000a00 */
[----:B------:R-:W-:-:S04]  /*0d40*/  ISETP.NE.U32.AND P0, PT, RZ, UR4, PT ;  /* 0x00000004ff007c0c */ /* 0x000fc8000bf05070 */
[----:B------:R-:W-:-:S13]  /*0d50*/  ISETP.NE.AND.EX P0, PT, RZ, UR5, PT, P0 ;  /* 0x00000005ff007c0c */ /* 0x000fda000bf05300 */
[----:B------:R-:W-:Y:S05]  /*0d60*/  @!P0 BRA `(.L_x_10) ;  /* 0x00000000001c8947 */ /* 0x000fea0003800000 */
[----:B01----:R-:W0:Y:S02]  /*0d70*/  LDC.64 R4, c[0x0][0x5a0] ;  /* 0x00016800ff047b82 */ /* 0x003e240000000a00 */
[----:B0-----:R-:W2:Y:S02]  /*0d80*/  LDG.E.64 R4, desc[UR36][R4.64] ;  /* 0x0000002404047981 */ /* 0x001ea4000c1e1b00 */
[----:B--2---:R-:W-:-:S04]  /*0d90*/  ISETP.NE.U32.AND P0, PT, R4, RZ, PT ;  /* 0x000000ff0400720c */ /* 0x004fc80003f05070 */
[----:B------:R-:W-:-:S13]  /*0da0*/  ISETP.NE.AND.EX P0, PT, R5, RZ, PT, P0 ;  /* 0x000000ff0500720c */ /* 0x000fda0003f05300 */
[----:B------:R-:W-:Y:S05]  /*0db0*/  @!P0 BRA `(.L_x_10) ;  /* 0x0000000000088947 */ /* 0x000fea0003800000 */
[----:B------:R0:W5:Y:S01]  /*0dc0*/  LD.E R104, desc[UR36][R4.64] ;  /* 0x0000002404687980 */ /* 0x000162000c101900 */
[----:B------:R-:W-:Y:S05]  /*0dd0*/  BRA `(.L_x_11) ;  /* 0x0000000000247947 */ /* 0x000fea0003800000 */
.L_x_10:
[----:B------:R-:W-:Y:S02]  /*0de0*/  ULDC.64 UR4, c[0x0][0x590] ;  /* 0x0001640000047ab9 */ /* 0x000fe40000000a00 */
[----:B------:R-:W-:-:S04]  /*0df0*/  ISETP.NE.U32.AND P0, PT, RZ, UR4, PT ;  /* 0x00000004ff007c0c */ /* 0x000fc8000bf05070 */
[----:B------:R-:W-:-:S13]  /*0e00*/  ISETP.NE.AND.EX P0, PT, RZ, UR5, PT, P0 ;  /* 0x00000005ff007c0c */ /* 0x000fda000bf05300 */
[----:B------:R-:W-:Y:S05]  /*0e10*/  @!P0 BRA `(.L_x_12) ;  /* 0x00000000000c8947 */ /* 0x000fea0003800000 */
[----:B01----:R-:W0:Y:S02]  /*0e20*/  LDC.64 R4, c[0x0][0x590] ;  /* 0x00016400ff047b82 */ /* 0x003e240000000a00 */
[----:B0-----:R1:W5:Y:S01]  /*0e30*/  LDG.E R104, desc[UR36][R4.64] ;  /* 0x0000002404687981 */ /* 0x001362000c1e1900 */
[----:B------:R-:W-:Y:S05]  /*0e40*/  BRA `(.L_x_11) ;  /* 0x0000000000087947 */ /* 0x000fea0003800000 */
.L_x_12:
[----:B------:R-:W-:Y:S02]  /*0e50*/  ULDC UR4, c[0x0][0x584] ;  /* 0x0001610000047ab9 */ /* 0x000fe40000000800 */
[----:B------:R-:W-:-:S07]  /*0e60*/  IMAD.U32 R104, RZ, RZ, UR4 ;  /* 0x00000004ff687e24 */ /* 0x000fce000f8e00ff */
.L_x_11:
[----:B------:R-:W-:-:S13]  /*0e70*/  LOP3.LUT P0, RZ, R0, 0xff, RZ, 0xc0, !PT ;  /* 0x000000ff00ff7812 */ /* 0x000fda000780c0ff */
[----:B------:R-:W-:Y:S05]  /*0e80*/  @!P0 EXIT ;  /* 0x000000000000894d */ /* 0x000fea0003800000 */
[----:B------:R-:W-:Y:S01]  /*0e90*/  ULDC UR4, c[0x0][0x28c] ;  /* 0x0000a30000047ab9 */ /* 0x000fe20000000800 */
[----:B------:R-:W-:Y:S01]  /*0ea0*/  LOP3.LUT R110, R19, 0x1, RZ, 0xfc, !PT ;  /* 0x00000001136e7812 */ /* 0x000fe200078efcff */
[----:B------:R-:W-:Y:S01]  /*0eb0*/  UIADD3 UR4, UR4, 0x7f, URZ ;  /* 0x0000007f04047890 */ /* 0x000fe2000fffe03f */
[----:B------:R-:W-:Y:S01]  /*0ec0*/  UMOV UR38, URZ ;  /* 0x0000003f00267c82 */ /* 0x000fe20008000000 */
[----:B------:R-:W-:Y:S02]  /*0ed0*/  UMOV UR39, URZ ;  /* 0x0000003f00277c82 */ /* 0x000fe40008000000 */
[----:B------:R-:W-:-:S04]  /*0ee0*/  USHF.R.S32.HI UR5, URZ, 0x1f, UR4 ;  /* 0x0000001f3f057899 */ /* 0x000fc80008011404 */
[----:B------:R-:W-:-:S04]  /*0ef0*/  ULEA.HI UR5, UR5, UR4, URZ, 0x7 ;  /* 0x0000000405057291 */ /* 0x000fc8000f8f383f */
[----:B------:R-:W-:-:S12]  /*0f00*/  USHF.R.S32.HI UR40, URZ, 0x7, UR5 ;  /* 0x000000073f287899 */ /* 0x000fd80008011405 */
.L_x_190:
[----:B------:R-:W-:Y:S01]  /*0f10*/  LOP3.LUT R0, R18, 0x80, RZ, 0xc0, !PT ;  /* 0x0000008012007812 */ /* 0x000fe200078ec0ff */
[----:B--2---:R-:W2:Y:S01]  /*0f20*/  S2UR UR7, SR_CgaCtaId ;  /* 0x00000000000779c3 */ /* 0x004ea20000008800 */
[----:B------:R-:W-:Y:S02]  /*0f30*/  UMOV UR6, 0x400 ;  /* 0x0000040000067882 */ /* 0x000fe40000000000 */
[----:B------:R-:W-:-:S06]  /*0f40*/  SHF.R.U32.HI R0, RZ, 0x7, R0 ;  /* 0x00000007ff007819 */ /* 0x000fcc0000011600 */
[----:B---3--:R-:W3:Y:S01]  /*0f50*/  SHFL.IDX PT, R0, R0, RZ, 0x1f ;  /* 0x00001fff00007589 */ /* 0x008ee200000e0000 */
[----:B--2---:R-:W-:Y:S01]  /*0f60*/  ULEA UR42, UR7, UR6, 0x18 ;  /* 0x00000006072a7291 */ /* 0x004fe2000f8ec03f */
[----:B---3--:R-:W-:-:S13]  /*0f70*/  R2UR UR4, R0 ;  /* 0x00000000000472ca */ /* 0x008fda00000e0000 */
[----:B------:R-:W-:-:S04]  /*0f80*/  ULEA.HI UR5, UR4, UR4, URZ, 0x1 ;  /* 0x0000000404057291 */ /* 0x000fc8000f8f083f */
[----:B------:R-:W-:-:S04]  /*0f90*/  ULOP3.LUT UR5, UR5, 0x7fffe, URZ, 0xc0, !UPT ;  /* 0x0007fffe05057892 */ /* 0x000fc8000f8ec03f */
[----:B------:R-:W-:-:S03]  /*0fa0*/  UIADD3 UR5, UR4, -UR5, URZ ;  /* 0x8000000504057290 */ /* 0x000fc6000fffe03f */
[----:B------:R-:W-:Y:S01]  /*0fb0*/  ULDC UR4, c[0x0][0x28c] ;  /* 0x0000a30000047ab9 */ /* 0x000fe20000000800 */
[----:B------:R-:W-:Y:S01]  /*0fc0*/  ULEA UR5, UR5, UR42, 0xd ;  /* 0x0000002a05057291 */ /* 0x000fe2000f8e683f */
[----:B------:R-:W-:-:S03]  /*0fd0*/  ISETP.LT.AND P0, PT, RZ, UR4, PT ;  /* 0x00000004ff007c0c */ /* 0x000fc6000bf01270 */
[----:B------:R-:W-:-:S04]  /*0fe0*/  UIADD3 UR5, UR5, 0x100, URZ ;  /* 0x0000010005057890 */ /* 0x000fc8000fffe03f */
[----:B------:R-:W-:-:S04]  /*0ff0*/  USHF.R.U32.HI UR5, URZ, 0x4, UR5 ;  /* 0x000000043f057899 */ /* 0x000fc80008011605 */
[----:B------:R-:W-:Y:S02]  /*1000*/  ULOP3.LUT UR41, UR5, 0x3fff, URZ, 0xc0, !UPT ;  /* 0x00003fff05297892 */ /* 0x000fe4000f8ec03f */
[----:B-1--45:R-:W-:Y:S10]  /*1010*/  @P0 BRA `(.L_x_13) ;  /* 0x0000000000400947 */ /* 0x032ff40003800000 */
[----:B------:R-:W-:Y:S01]  /*1020*/  MOV R0, 0x0 ;  /* 0x0000000000007802 */ /* 0x000fe20000000f00 */
[----:B------:R-:W-:Y:S01]  /*1030*/  ULDC.64 UR4, c[0x4][0x68] ;  /* 0x01001a0000047ab9 */ /* 0x000fe20000000a00 */
[----:B------:R-:W-:Y:S01]  /*1040*/  ULDC.64 UR6, c[0x4][0x8] ;  /* 0x0100020000067ab9 */ /* 0x000fe20000000a00 */
[----:B01----:R-:W-:Y:S01]  /*1050*/  IMAD.U32 R4, RZ, RZ, UR4 ;  /* 0x00000004ff047e24 */ /* 0x003fe2000f8e00ff */
[----:B------:R0:W1:Y:S01]  /*1060*/  LDC.64 R14, c[0x4][R0] ;  /* 0x01000000000e7b82 */ /* 0x0000620000000a00 */
[----:B------:R-:W-:Y:S01]  /*1070*/  IMAD.U32 R5, RZ, RZ, UR5 ;  /* 0x00000005ff057e24 */ /* 0x000fe2000f8e00ff */
[----:B------:R-:W-:Y:S01]  /*1080*/  ULDC.64 UR4, c[0x4][0x70] ;  /* 0x01001c0000047ab9 */ /* 0x000fe20000000a00 */
[----:B------:R-:W-:Y:S02]  /*1090*/  IMAD.U32 R10, RZ, RZ, UR6 ;  /* 0x00000006ff0a7e24 */ /* 0x000fe4000f8e00ff */
[----:B------:R-:W-:Y:S02]  /*10a0*/  IMAD.U32 R6, RZ, RZ, UR4 ;  /* 0x00000004ff067e24 */ /* 0x000fe4000f8e00ff */
[----:B------:R-:W-:-:S02]  /*10b0*/  IMAD.U32 R7, RZ, RZ, UR5 ;  /* 0x00000005ff077e24 */ /* 0x000fc4000f8e00ff */
[----:B------:R-:W-:Y:S02]  /*10c0*/  IMAD.U32 R11, RZ, RZ, UR7 ;  /* 0x00000007ff0b7e24 */ /* 0x000fe4000f8e00ff */
[----:B------:R-:W-:Y:S02]  /*10d0*/  IMAD.MOV.U32 R8, RZ, RZ, 0x1e1 ;  /* 0x000001e1ff087424 */ /* 0x000fe400078e00ff */
[----:B------:R-:W-:Y:S02]  /*10e0*/  IMAD.MOV.U32 R12, RZ, RZ, 0x1 ;  /* 0x00000001ff0c7424 */ /* 0x000fe400078e00ff */
[----:B0-----:R-:W-:-:S07]  /*10f0*/  IMAD.MOV.U32 R13, RZ, RZ, RZ ;  /* 0x000000ffff0d7224 */ /* 0x001fce00078e00ff */
[----:B------:R-:W-:-:S07]  /*1100*/  LEPC R20, `(.L_x_13) ;  /* 0x000000001014794e */ /* 0x000fce0000000000 */
[----:B-1---5:R-:W-:Y:S05]  /*1110*/  CALL.ABS.NOINC R14 ;  /* 0x000000000e007343 */ /* 0x022fea0003c00000 */
.L_x_13:
[----:B------:R-:W-:-:S13]  /*1120*/  ISETP.NE.AND P0, PT, R110, 0x3, PT ;  /* 0x000000036e00780c */ /* 0x000fda0003f05270 */
[----:B------:R-:W-:Y:S05]  /*1130*/  @!P0 BRA `(.L_x_14) ;  /* 0x0000000000048947 */ /* 0x000fea0003800000 */
[----:B------:R-:W-:Y:S01]  /*1140*/  BPT.TRAP 0x1 ;  /* 0x000000040000795c */ /* 0x000fe20000300000 */
.L_x_14:
[----:B------:R-:W-:Y:S02]  /*1150*/  IMAD.U32 R3, RZ, RZ, UR39 ;  /* 0x00000027ff037e24 */ /* 0x000fe4000f8e00ff */
[----:B------:R-:W-:-:S03]  /*1160*/  IMAD.U32 R0, RZ, RZ, UR38 ;  /* 0x00000026ff007e24 */ /* 0x000fc6000f8e00ff */
[----:B------:R-:W-:Y:S02]  /*1170*/  LEA R3, R3, UR42, 0x3 ;  /* 0x0000002a03037c11 */ /* 0x000fe4000f8e18ff */
[----:B------:R-:W-:-:S04]  /*1180*/  SHF.L.U32 R0, R0, 0x1f, RZ ;  /* 0x0000001f00007819 */ /* 0x000fc800000006ff */
[----:B------:R2:W3:Y:S01]  /*1190*/  SYNCS.PHASECHK.TRANS64.TRYWAIT P1, [R3+URZ], R0 ;  /* 0x00000000030075a7 */ /* 0x0004e2000802017f */
[----:B------:R-:W-:Y:S05]  /*11a0*/  @!P0 BRA `(.L_x_15) ;  /* 0x0000000000048947 */ /* 0x000fea0003800000 */
[----:B------:R-:W-:Y:S01]  /*11b0*/  BPT.TRAP 0x1 ;  /* 0x000000040000795c */ /* 0x000fe20000300000 */
.L_x_15:
[----:B---3--:R-:W-:Y:S05]  /*11c0*/  @P1 BRA `(.L_x_16) ;  /* 0x0000000000081947 */ /* 0x008fea0003800000 */
[----:B------:R-:W3:Y:S02]  /*11d0*/  SYNCS.PHASECHK.TRANS64.TRYWAIT P1, [R3+URZ], R0 ;  /* 0x00000000030075a7 */ /* 0x000ee4000802017f */
[----:B---3--:R-:W-:Y:S05]  /*11e0*/  @!P1 BRA `(.L_x_17) ;  /* 0x0000009000c09947 */ /* 0x008fea0003800000 */
.L_x_16:
[----:B------:R-:W-:-:S04]  /*11f0*/  UISETP.LT.AND UP0, UPT, UR40, 0x1, UPT ;  /* 0x000000012800788c */ /* 0x000fc8000bf01270 */
[----:B------:R-:W-:-:S04]  /*1200*/  USEL UR4, UR40, 0x1, UP0 ;  /* 0x0000000128047887 */ /* 0x000fc80008000000 */
[----:B------:R-:W-:-:S06]  /*1210*/  UIADD3 UR4, UR40, -UR4, URZ ;  /* 0x8000000428047290 */ /* 0x000fcc000fffe03f */
[----:B--23--:R-:W-:Y:S01]  /*1220*/  IMAD.U32 R0, RZ, RZ, UR4 ;  /* 0x00000004ff007e24 */ /* 0x00cfe2000f8e00ff */
[----:B------:R-:W-:Y:S05]  /*1230*/  WARPSYNC.ALL ;  /* 0x0000000000007948 */ /* 0x000fea0003800000 */
[----:B------:R-:W-:Y:S01]  /*1240*/  ISETP.GE.AND P1, PT, R0, 0x1, PT ;  /* 0x000000010000780c */ /* 0x000fe20003f26270 */
[----:B------:R-:W-:Y:S01]  /*1250*/  UIADD3 UR4, UR42, 0x18100, URZ ;  /* 0x000181002a047890 */ /* 0x000fe2000fffe03f */
[----:B------:R-:W-:Y:S01]  /*1260*/  WARPGROUP.ARRIVE ;  /* 0x00000000000079c5 */ /* 0x000fe20000000000 */
[----:B------:R-:W-:Y:S01]  /*1270*/  UMOV UR9, 0x40000040 ;  /* 0x4000004000097882 */ /* 0x000fe20000000000 */
[----:B------:R-:W-:Y:S01]  /*1280*/  UMOV UR11, 0x40000040 ;  /* 0x40000040000b7882 */ /* 0x000fe20000000000 */
[----:B------:R-:W-:-:S02]  /*1290*/  USHF.R.U32.HI UR5, URZ, 0x4, UR4 ;  /* 0x000000043f057899 */ /* 0x000fc40008011604 */
[----:B------:R-:W-:Y:S02]  /*12a0*/  ULOP3.LUT UR4, UR41, 0x10000, URZ, 0xfc, !UPT ;  /* 0x0001000029047892 */ /* 0x000fe4000f8efc3f */
[----:B------:R-:W-:Y:S02]  /*12b0*/  ULOP3.LUT UR5, UR5, 0x3fff, URZ, 0xc0, !UPT ;  /* 0x00003fff05057892 */ /* 0x000fe4000f8ec03f */
[----:B------:R-:W-:Y:S02]  /*12c0*/  ULEA UR8, UR39, UR4, 0xb ;  /* 0x0000000427087291 */ /* 0x000fe4000f8e583f */
[----:B------:R-:W-:Y:S01]  /*12d0*/  ULOP3.LUT UR5, UR5, 0x10000, URZ, 0xfc, !UPT ;  /* 0x0001000005057892 */ /* 0x000fe2000f8efc3f */
[----:B------:R-:W-:Y:S01]  /*12e0*/  UMOV UR13, UR9 ;  /* 0x00000009000d7c82 */ /* 0x000fe20008000000 */
[----:B------:R-:W-:Y:S02]  /*12f0*/  UMOV UR15, 0x40000040 ;  /* 0x40000040000f7882 */ /* 0x000fe40000000000 */
[----:B------:R-:W-:Y:S01]  /*1300*/  UIMAD UR6, UR39, 0xa00, UR5 ;  /* 0x00000a00270678a4 */ /* 0x000fe2000f8e0205 */
[----:B------:R-:W-:Y:S01]  /*1310*/  UMOV UR12, UR8 ;  /* 0x00000008000c7c82 */ /* 0x000fe20008000000 */
[----:B------:R-:W-:-:S02]  /*1320*/  UMOV UR16, UR8 ;  /* 0x0000000800107c82 */ /* 0x000fc40008000000 */
[----:B------:R-:W-:Y:S02]  /*1330*/  UIADD3 UR14, UR6, 0x100, URZ ;  /* 0x00000100060e7890 */ /* 0x000fe4000fffe03f */
[----:B------:R-:W-:Y:S02]  /*1340*/  UIADD3 UR18, UR6, 0x200, URZ ;  /* 0x0000020006127890 */ /* 0x000fe4000fffe03f */
[----:B------:R-:W-:Y:S01]  /*1350*/  UMOV UR10, UR6 ;  /* 0x00000006000a7c82 */ /* 0x000fe20008000000 */
[----:B------:R-:W-:Y:S01]  /*1360*/  UMOV UR17, UR9 ;  /* 0x0000000900117c82 */ /* 0x000fe20008000000 */
[----:B------:R-:W-:Y:S01]  /*1370*/  HGMMA.64x32x16.F32.BF16 R88, gdesc[UR8], RZ, !UPT, gsb0 ;  /* 0x00600000085879f0 */ /* 0x000fe2000c0018ff */
[----:B------:R-:W-:Y:S01]  /*1380*/  UMOV UR19, 0x40000040 ;  /* 0x4000004000137882 */ /* 0x000fe20000000000 */
[----:B------:R-:W-:Y:S02]  /*1390*/  UIADD3 UR7, UR6, 0x300, URZ ;  /* 0x0000030006077890 */ /* 0x000fe4000fffe03f */
[----:B------:R-:W-:Y:S01]  /*13a0*/  UIADD3 UR10, UR6, 0x400, URZ ;  /* 0x00000400060a7890 */ /* 0x000fe2000fffe03f */
[----:B------:R-:W-:Y:S01]  /*13b0*/  UMOV UR11, 0x40000040 ;  /* 0x40000040000b7882 */ /* 0x000fe20000000000 */
[----:B------:R-:W-:-:S02]  /*13c0*/  WARPGROUP.DEPBAR.LE gsb0, 0x0 ;  /* 0x00008000000079c5 */ /* 0x000fc40000010000 */
[----:B------:R-:W-:-:S06]  /*13d0*/  WARPGROUP.ARRIVE ;  /* 0x00000000000079c5 */ /* 0x000fcc0000000000 */
[----:B------:R-:W-:Y:S01]  /*13e0*/  HGMMA.64x32x16.F32.BF16 R72, gdesc[UR12], RZ, !UPT, gsb0 ;  /* 0x006000000c4879f0 */ /* 0x000fe2000c0018ff */
[----:B------:R-:W-:Y:S01]  /*13f0*/  UMOV UR12, UR8 ;  /* 0x00000008000c7c82 */ /* 0x000fe20008000000 */
[----:B------:R-:W-:Y:S01]  /*1400*/  UMOV UR13, UR9 ;  /* 0x00000009000d7c82 */ /* 0x000fe20008000000 */
[----:B------:R-:W-:Y:S01]  /*1410*/  UMOV UR14, UR7 ;  /* 0x00000007000e7c82 */ /* 0x000fe20008000000 */
[----:B------:R-:W-:Y:S01]  /*1420*/  UMOV UR15, 0x40000040 ;  /* 0x40000040000f7882 */ /* 0x000fe20000000000 */
[----:B------:R-:W-:Y:S01]  /*1430*/  UIADD3 UR7, UR6, 0x202, URZ ;  /* 0x0000020206077890 */ /* 0x000fe2000fffe03f */
[----:B------:R-:W-:Y:S02]  /*1440*/  WARPGROUP.DEPBAR.LE gsb0, 0x0 ;  /* 0x00008000000079c5 */ /* 0x000fe40000010000 */
[----:B------:R-:W-:-:S06]  /*1450*/  WARPGROUP.ARRIVE ;  /* 0x00000000000079c5 */ /* 0x000fcc0000000000 */
[----:B------:R-:W-:Y:S01]  /*1460*/  HGMMA.64x32x16.F32.BF16 R56, gdesc[UR16], RZ, !UPT, gsb0 ;  /* 0x00600000103879f0 */ /* 0x000fe2000c0018ff */
[----:B------:R-:W-:Y:S01]  /*1470*/  UIADD3 UR18, UR6, 0x102, URZ ;  /* 0x0000010206127890 */ /* 0x000fe2000fffe03f */
[----:B------:R-:W-:Y:S01]  /*1480*/  UMOV UR19, 0x40000040 ;  /* 0x4000004000137882 */ /* 0x000fe20000000000 */
[----:B------:R-:W-:Y:S02]  /*1490*/  WARPGROUP.DEPBAR.LE gsb0, 0x0 ;  /* 0x00008000000079c5 */ /* 0x000fe40000010000 */
[----:B------:R-:W-:-:S06]  /*14a0*/  WARPGROUP.ARRIVE ;  /* 0x00000000000079c5 */ /* 0x000fcc0000000000 */
[----:B------:R-:W-:Y:S01]  /*14b0*/  HGMMA.64x32x16.F32.BF16 R40, gdesc[UR12], RZ, !UPT, gsb0 ;  /* 0x006000000c2879f0 */ /* 0x000fe2000c0018ff */
[----:B------:R-:W-:Y:S01]  /*14c0*/  UMOV UR12, UR8 ;  /* 0x00000008000c7c82 */ /* 0x000fe20008000000 */
[----:B------:R-:W-:Y:S01]  /*14d0*/  UMOV UR13, UR9 ;  /* 0x00000009000d7c82 */ /* 0x000fe20008000000 */
[----:B------:R-:W-:Y:S01]  /*14e0*/  UMOV UR14, UR10 ;  /* 0x0000000a000e7c82 */ /* 0x000fe20008000000 */
[----:B------:R-:W-:Y:S01]  /*14f0*/  UMOV UR15, 0x40000040 ;  /* 0x40000040000f7882 */ /* 0x000fe20000000000 */
[----:B------:R-:W-:Y:S02]  /*1500*/  UIADD3 UR9, UR6, 0x302, URZ ;  /* 0x0000030206097890 */ /* 0x000fe4000fffe03f */
[----:B------:R-:W-:Y:S01]  /*1510*/  UIADD3 UR10, UR6, 0x402, URZ ;  /* 0x00000402060a7890 */ /* 0x000fe2000fffe03f */
[----:B------:R-:W-:Y:S02]  /*1520*/  WARPGROUP.DEPBAR.LE gsb0, 0x0 ;  /* 0x00008000000079c5 */ /* 0x000fe40000010000 */
[----:B------:R-:W-:-:S06]  /*1530*/  WARPGROUP.ARRIVE ;  /* 0x00000000000079c5 */ /* 0x000fcc0000000000 */
[----:B------:R-:W-:Y:S01]  /*1540*/  HGMMA.64x32x16.F32.BF16 R24, gdesc[UR12], RZ, !UPT, gsb0 ;  /* 0x006000000c1879f0 */ /* 0x000fe2000c0018ff */
[----:B------:R-:W-:Y:S02]  /*1550*/  UIADD3 UR12, UR8, 0x2, URZ ;  /* 0x00000002080c7890 */ /* 0x000fe4000fffe03f */
[----:B------:R-:W-:Y:S01]  /*1560*/  UIADD3 UR14, UR6, 0x2, URZ ;  /* 0x00000002060e7890 */ /* 0x000fe2000fffe03f */
[----:B------:R-:W-:Y:S01]  /*1570*/  UMOV UR13, 0x40000040 ;  /* 0x40000040000d7882 */ /* 0x000fe20000000000 */
[----:B------:R-:W-:Y:S01]  /*1580*/  UMOV UR15, 0x40000040 ;  /* 0x40000040000f7882 */ /* 0x000fe20000000000 */
[----:B------:R-:W-:Y:S02]  /*1590*/  UMOV UR17, UR13 ;  /* 0x0000000d00117c82 */ /* 0x000fe40008000000 */
[----:B------:R-:W-:Y:S01]  /*15a0*/  UMOV UR16, UR12 ;  /* 0x0000000c00107c82 */ /* 0x000fe20008000000 */
[----:B------:R-:W-:Y:S02]  /*15b0*/  WARPGROUP.DEPBAR.LE gsb0, 0x0 ;  /* 0x00008000000079c5 */ /* 0x000fe40000010000 */
[----:B------:R-:W-:-:S06]  /*15c0*/  WARPGROUP.ARRIVE ;  /* 0x00000000000079c5 */ /* 0x000fcc0000000000 */
[----:B------:R-:W-:Y:S01]  /*15d0*/  HGMMA.64x32x16.F32.BF16 R88, gdesc[UR12], R88, gsb0 ;  /* 0x006000000c5879f0 */ /* 0x000fe20008001858 */
[----:B------:R-:W-:Y:S01]  /*15e0*/  UMOV UR14, UR7 ;  /* 0x00000007000e7c82 */ /* 0x000fe20008000000 */
[----:B------:R-:W-:Y:S01]  /*15f0*/  UMOV UR15, 0x40000040 ;  /* 0x40000040000f7882 */ /* 0x000fe20000000000 */
[----:B------:R-:W-:Y:S01]  /*1600*/  UIADD3 UR7, UR6, 0x204, URZ ;  /* 0x0000020406077890 */ /* 0x000fe2000fffe03f */
[----:B------:R-:W-:Y:S02]  /*1610*/  WARPGROUP.DEPBAR.LE gsb0, 0x0 ;  /* 0x00008000000079c5 */ /* 0x000fe40000010000 */
[----:B------:R-:W-:-:S06]  /*1620*/  WARPGROUP.ARRIVE ;  /* 0x00000000000079c5 */ /* 0x000fcc0000000000 */
[----:B------:R-:W-:Y:S01]  /*1630*/  HGMMA.64x32x16.F32.BF16 R72, gdesc[UR16], R72, gsb0 ;  /* 0x00600000104879f0 */ /* 0x000fe20008001848 */
[----:B------:R-:W-:Y:S01]  /*1640*/  UIADD3 UR18, UR6, 0x104, URZ ;  /* 0x0000010406127890 */ /* 0x000fe2000fffe03f */
[----:B------:R-:W-:Y:S01]  /*1650*/  UMOV UR19, 0x40000040 ;  /* 0x4000004000137882 */ /* 0x000fe20000000000 */
        /* <DEDUP_REMOVED lines=149> */
[----:B------:R-:W-:Y:S01]  /*1fb0*/  UIADD3 UR8, UR8, 0x406, URZ ;  /* 0x0000040608087890 */ /* 0x000fe2000fffe03f */
[----:B------:R-:W-:-:S02]  /*1fc0*/  WARPGROUP.DEPBAR.LE gsb0, 0x0 ;  /* 0x00008000000079c5 */ /* 0x000fc40000010000 */
        /* <DEDUP_REMOVED lines=9> */
[----:B------:R-:W-:Y:S02]  /*2060*/  WARPGROUP.DEPBAR.LE gsb0, 0x0 ;  /* 0x00008000000079c5 */ /* 0x000fe40000010000 */
[----:B------:R-:W-:-:S06]  /*2070*/  WARPGROUP.ARRIVE ;  /* 0x00000000000079c5 */ /* 0x000fcc0000000000 */
[----:B------:R-:W-:Y:S01]  /*2080*/  HGMMA.64x32x16.F32.BF16 R56, gdesc[UR12], R56, gsb0 ;  /* 0x006000000c3879f0 */ /* 0x000fe20008001838 */
[----:B------:R-:W-:Y:S01]  /*2090*/  UMOV UR14, UR9 ;  /* 0x00000009000e7c82 */ /* 0x000fe20008000000 */
[----:B------:R-:W-:Y:S01]  /*20a0*/  UMOV UR15, 0x40000040 ;  /* 0x40000040000f7882 */ /* 0x000fe20000000000 */
        /* <DEDUP_REMOVED lines=11> */
[----:B------:R-:W-:Y:S01]  /*2160*/  UMOV UR12, UR8 ;  /* 0x00000008000c7c82 */ /* 0x000fe20008000000 */
        /* <DEDUP_REMOVED lines=8> */
[----:B------:R-:W-:Y:S02]  /*21f0*/  WARPGROUP.DEPBAR.LE gsb0, 0x0 ;  /* 0x00008000000079c5 */ /* 0x000fe40000010000 */
[----:B------:R-:W-:-:S06]  /*2200*/  WARPGROUP.ARRIVE ;  /* 0x00000000000079c5 */ /* 0x000fcc0000000000 */
[----:B------:R-:W-:Y:S01]  /*2210*/  HGMMA.64x32x16.F32.BF16 R72, gdesc[UR8], R72, gsb0 ;  /* 0x00600000084879f0 */ /* 0x000fe20008001848 */
[----:B------:R-:W-:Y:S01]  /*2220*/  UMOV UR10, UR16 ;  /* 0x00000010000a7c82 */ /* 0x000fe20008000000 */
[----:B------:R-:W-:Y:S01]  /*2230*/  UMOV UR11, 0x40000040 ;  /* 0x40000040000b7882 */ /* 0x000fe20000000000 */
[----:B------:R-:W-:Y:S02]  /*2240*/  WARPGROUP.DEPBAR.LE gsb0, 0x0 ;  /* 0x00008000000079c5 */ /* 0x000fe40000010000 */
[----:B------:R-:W-:-:S06]  /*2250*/  WARPGROUP.ARRIVE ;  /* 0x00000000000079c5 */ /* 0x000fcc0000000000 */
[----:B------:R-:W-:Y:S03]  /*2260*/  HGMMA.64x32x16.F32.BF16 R56, gdesc[UR12], R56, gsb0 ;  /* 0x006000000c3879f0 */ /* 0x000fe60008001838 */
        /* <DEDUP_REMOVED lines=9> */
[----:B------:R-:W-:Y:S05]  /*2300*/  @!P1 BRA `(.L_x_18) ;  /* 0x0000001000a09947 */ /* 0x000fea0003800000 */
[----:B------:R-:W-:-:S04]  /*2310*/  UIADD3 UR6, UR39, 0x1, URZ ;  /* 0x0000000127067890 */ /* 0x000fc8000fffe03f */
[----:B------:R-:W-:-:S04]  /*2320*/  UISETP.NE.AND UP0, UPT, UR6, 0x3, UPT ;  /* 0x000000030600788c */ /* 0x000fc8000bf05270 */
[----:B------:R-:W-:Y:S02]  /*2330*/  USEL UR7, URZ, 0x1, UP0 ;  /* 0x000000013f077887 */ /* 0x000fe40008000000 */
[----:B------:R-:W-:Y:S02]  /*2340*/  USEL UR6, UR6, URZ, UP0 ;  /* 0x0000003f06067287 */ /* 0x000fe40008000000 */
[----:B------:R-:W-:-:S06]  /*2350*/  ULOP3.LUT UR7, UR38, UR7, URZ, 0x3c, !UPT ;  /* 0x0000000726077292 */ /* 0x000fcc000f8e3c3f */
[----:B01----:R-:W-:Y:S01]  /*2360*/  IMAD.U32 R5, RZ, RZ, UR7 ;  /* 0x00000007ff057e24 */ /* 0x003fe2000f8e00ff */
[----:B------:R-:W-:-:S06]  /*2370*/  UMOV UR7, UR39 ;  /* 0x0000002700077c82 */ /* 0x000fcc0008000000 */
.L_x_25:
[----:B01----:R-:W-:Y:S05]  /*2380*/  @!P0 BRA `(.L_x_19) ;  /* 0x0000000000048947 */ /* 0x003fea0003800000 */
[----:B------:R-:W-:Y:S01]  /*2390*/  BPT.TRAP 0x1 ;  /* 0x000000040000795c */ /* 0x000fe20000300000 */
.L_x_19:
[----:B------:R-:W0:Y:S01]  /*23a0*/  S2UR UR9, SR_CgaCtaId ;  /* 0x00000000000979c3 */ /* 0x000e220000008800 */
[----:B------:R-:W-:Y:S01]  /*23b0*/  UMOV UR8, 0x400 ;  /* 0x0000040000087882 */ /* 0x000fe20000000000 */
[----:B------:R-:W-:Y:S01]  /*23c0*/  SHF.L.U32 R3, R5, 0x1f, RZ ;  /* 0x0000001f05037819 */ /* 0x000fe200000006ff */
[----:B0-----:R-:W-:-:S04]  /*23d0*/  ULEA UR8, UR9, UR8, 0x18 ;  /* 0x0000000809087291 */ /* 0x001fc8000f8ec03f */
[----:B------:R-:W-:-:S09]  /*23e0*/  ULEA UR9, UR6, UR8, 0x3 ;  /* 0x0000000806097291 */ /* 0x000fd2000f8e183f */
[----:B------:R0:W1:Y:S01]  /*23f0*/  SYNCS.PHASECHK.TRANS64.TRYWAIT P1, [UR9], R3 ;  /* 0x00000003ff0075a7 */ /* 0x0000620008020149 */
[----:B------:R-:W-:Y:S05]  /*2400*/  @!P0 BRA `(.L_x_20) ;  /* 0x0000000000048947 */ /* 0x000fea0003800000 */
[----:B------:R-:W-:Y:S01]  /*2410*/  BPT.TRAP 0x1 ;  /* 0x000000040000795c */ /* 0x000fe20000300000 */
.L_x_20:
[----:B-1----:R-:W-:Y:S05]  /*2420*/  @P1 BRA `(.L_x_21) ;  /* 0x0000000000081947 */ /* 0x002fea0003800000 */
[----:B------:R-:W1:Y:S02]  /*2430*/  SYNCS.PHASECHK.TRANS64.TRYWAIT P1, [UR9], R3 ;  /* 0x00000003ff0075a7 */ /* 0x000e640008020149 */
[----:B-1----:R-:W-:Y:S05]  /*2440*/  @!P1 BRA `(.L_x_22) ;  /* 0x00000080003c9947 */ /* 0x002fea0003800000 */
.L_x_21:
[----:B------:R-:W-:Y:S01]  /*2450*/  ULEA UR12, UR6, UR4, 0xb ;  /* 0x00000004060c7291 */ /* 0x000fe2000f8e583f */
[----:B------:R-:W-:Y:S01]  /*2460*/  WARPGROUP.ARRIVE ;  /* 0x00000000000079c5 */ /* 0x000fe20000000000 */
[----:B------:R-:W-:Y:S01]  /*2470*/  UIMAD UR10, UR6, 0xa00, UR5 ;  /* 0x00000a00060a78a4 */ /* 0x000fe2000f8e0205 */
[----:B------:R-:W-:Y:S01]  /*2480*/  UMOV UR13, 0x40000040 ;  /* 0x40000040000d7882 */ /* 0x000fe20000000000 */
[----:B------:R-:W-:Y:S02]  /*2490*/  UMOV UR15, 0x40000040 ;  /* 0x40000040000f7882 */ /* 0x000fe40000000000 */
[----:B------:R-:W-:Y:S01]  /*24a0*/  UIADD3 UR18, UR10, 0x100, URZ ;  /* 0x000001000a127890 */ /* 0x000fe2000fffe03f */
[----:B------:R-:W-:Y:S02]  /*24b0*/  UMOV UR16, UR12 ;  /* 0x0000000c00107c82 */ /* 0x000fe40008000000 */
[----:B------:R-:W-:Y:S01]  /*24c0*/  UMOV UR14, UR10 ;  /* 0x0000000a000e7c82 */ /* 0x000fe20008000000 */
[----:B------:R-:W-:Y:S01]  /*24d0*/  UMOV UR17, UR13 ;  /* 0x0000000d00117c82 */ /* 0x000fe20008000000 */
[----:B------:R-:W-:Y:S01]  /*24e0*/  HGMMA.64x32x16.F32.BF16 R88, gdesc[UR12], R88, gsb0 ;  /* 0x006000000c5879f0 */ /* 0x000fe20008001858 */
[----:B------:R-:W-:Y:S01]  /*24f0*/  UMOV UR19, 0x40000040 ;  /* 0x4000004000137882 */ /* 0x000fe20000000000 */
[----:B------:R-:W-:-:S02]  /*2500*/  UIADD3 UR9, UR10, 0x200, URZ ;  /* 0x000002000a097890 */ /* 0x000fc4000fffe03f */
[----:B------:R-:W-:Y:S02]  /*2510*/  UIADD3 UR11, UR10, 0x300, URZ ;  /* 0x000003000a0b7890 */ /* 0x000fe4000fffe03f */
[----:B------:R-:W-:Y:S01]  /*2520*/  UIADD3 UR14, UR10, 0x400, URZ ;  /* 0x000004000a0e7890 */ /* 0x000fe2000fffe03f */
[----:B------:R-:W-:Y:S01]  /*2530*/  UMOV UR15, 0x40000040 ;  /* 0x40000040000f7882 */ /* 0x000fe20000000000 */
[----:B------:R-:W-:Y:S02]  /*2540*/  WARPGROUP.DEPBAR.LE gsb0, 0x0 ;  /* 0x00008000000079c5 */ /* 0x000fe40000010000 */
[----:B------:R-:W-:-:S06]  /*2550*/  WARPGROUP.ARRIVE ;  /* 0x00000000000079c5 */ /* 0x000fcc0000000000 */
[----:B------:R-:W-:Y:S01]  /*2560*/  HGMMA.64x32x16.F32.BF16 R72, gdesc[UR16], R72, gsb0 ;  /* 0x00600000104879f0 */ /* 0x000fe20008001848 */
[----:B------:R-:W-:Y:S01]  /*2570*/  UMOV UR16, UR12 ;  /* 0x0000000c00107c82 */ /* 0x000fe20008000000 */
        /* <DEDUP_REMOVED lines=238> */
[----:B------:R-:W-:Y:S01]  /*3460*/  BPT.TRAP 0x1 ;  /* 0x000000040000795c */ /* 0x000fe20000300000 */
.L_x_23:
[----:B------:R-:W-:Y:S01]  /*3470*/  ULEA UR8, UR7, UR8, 0x3 ;  /* 0x0000000807087291 */ /* 0x000fe2000f8e183f */
[----:B------:R-:W-:-:S03]  /*3480*/  ISETP.GT.U32.AND P1, PT, R19, 0x1, PT ;  /* 0x000000011300780c */ /* 0x000fc60003f24070 */
[----:B------:R-:W-:-:S04]  /*3490*/  UIADD3 UR8, UR8, 0x18, URZ ;  /* 0x0000001808087890 */ /* 0x000fc8000fffe03f */
[----:B------:R-:W-:-:S09]  /*34a0*/  UPRMT UR8, URZ, 0x654, UR8 ;  /* 0x000006543f087896 */ /* 0x000fd20008000008 */
[----:B------:R-:W-:Y:S01]  /*34b0*/  SYNCS.ARRIVE.TRANS64.RED.A1T0 RZ, [UR8], RZ ;  /* 0x000000ffffff79a7 */ /* 0x000fe20008100408 */
[----:B------:R-:W-:Y:S05]  /*34c0*/  @P1 BRA `(.L_x_24) ;  /* 0x0000000000041947 */ /* 0x000fea0003800000 */
[----:B------:R-:W-:Y:S01]  /*34d0*/  BPT.TRAP 0x1 ;  /* 0x000000040000795c */ /* 0x000fe20000300000 */
.L_x_24:
[----:B------:R-:W-:Y:S01]  /*34e0*/  UIADD3 UR6, UR6, 0x1, URZ ;  /* 0x0000000106067890 */ /* 0x000fe2000fffe03f */
[C---:B------:R-:W-:Y:S01]  /*34f0*/  ISETP.GT.AND P1, PT, R0.reuse, 0x1, PT ;  /* 0x000000010000780c */ /* 0x040fe20003f24270 */
[----:B------:R-:W-:Y:S01]  /*3500*/  UIADD3 UR7, UR7, 0x1, URZ ;  /* 0x0000000107077890 */ /* 0x000fe2000fffe03f */
[----:B------:R-:W-:Y:S01]  /*3510*/  VIADD R0, R0, 0xffffffff ;  /* 0xffffffff00007836 */ /* 0x000fe20000000000 */
[----:B------:R-:W-:Y:S02]  /*3520*/  UISETP.NE.AND UP0, UPT, UR6, 0x3, UPT ;  /* 0x000000030600788c */ /* 0x000fe4000bf05270 */
[----:B------:R-:W-:Y:S02]  /*3530*/  UISETP.NE.AND UP1, UPT, UR7, 0x3, UPT ;  /* 0x000000030700788c */ /* 0x000fe4000bf25270 */
[----:B------:R-:W-:Y:S02]  /*3540*/  USEL UR8, URZ, 0x1, UP0 ;  /* 0x000000013f087887 */ /* 0x000fe40008000000 */
[----:B------:R-:W-:-:S02]  /*3550*/  USEL UR6, UR6, URZ, UP0 ;  /* 0x0000003f06067287 */ /* 0x000fc40008000000 */
[----:B------:R-:W-:Y:S02]  /*3560*/  USEL UR7, UR7, URZ, UP1 ;  /* 0x0000003f07077287 */ /* 0x000fe40008800000 */
[----:B------:R-:W-:Y:S01]  /*3570*/  LOP3.LUT R5, R5, UR8, RZ, 0x3c, !PT ;  /* 0x0000000805057c12 */ /* 0x000fe2000f8e3cff */
[----:B------:R-:W-:Y:S09]  /*3580*/  @P1 BRA `(.L_x_25) ;  /* 0xffffffec007c1947 */ /* 0x000ff2000383ffff */
.L_x_18:
[----:B------:R-:W2:Y:S02]  /*3590*/  LDC R0, c[0x0][0x28c] ;  /* 0x0000a300ff007b82 */ /* 0x000ea40000000800 */
[----:B--2---:R-:W-:-:S13]  /*35a0*/  ISETP.GE.AND P1, PT, R0, 0x1, PT ;  /* 0x000000010000780c */ /* 0x004fda0003f26270 */
[----:B------:R-:W-:Y:S05]  /*35b0*/  @!P1 BRA `(.L_x_26) ;  /* 0x0000000000489947 */ /* 0x000fea0003800000 */
[----:B------:R-:W-:Y:S05]  /*35c0*/  @!P0 BRA `(.L_x_27) ;  /* 0x0000000000048947 */ /* 0x000fea0003800000 */
[----:B------:R-:W-:Y:S01]  /*35d0*/  BPT.TRAP 0x1 ;  /* 0x000000040000795c */ /* 0x000fe20000300000 */
.L_x_27:
[----:B------:R-:W2:Y:S01]  /*35e0*/  S2UR UR7, SR_CgaCtaId ;  /* 0x00000000000779c3 */ /* 0x000ea20000008800 */
[----:B------:R-:W-:Y:S01]  /*35f0*/  UISETP.LT.AND UP0, UPT, UR40, 0x1, UPT ;  /* 0x000000012800788c */ /* 0x000fe2000bf01270 */
[----:B------:R-:W-:-:S03]  /*3600*/  ISETP.GT.U32.AND P0, PT, R19, 0x1, PT ;  /* 0x000000011300780c */ /* 0x000fc60003f04070 */
[----:B------:R-:W-:-:S04]  /*3610*/  USEL UR6, UR40, 0x1, UP0 ;  /* 0x0000000128067887 */ /* 0x000fc80008000000 */
[----:B------:R-:W-:-:S04]  /*3620*/  UIADD3 UR6, UR39, UR40, -UR6 ;  /* 0x0000002827067290 */ /* 0x000fc8000fffe806 */
[----:B------:R-:W-:-:S04]  /*3630*/  UIMAD.WIDE.U32 UR4, UR6, -0x55555555, URZ ;  /* 0xaaaaaaab060478a5 */ /* 0x000fc8000f8e003f */
[----:B------:R-:W-:-:S03]  /*3640*/  USHF.R.U32.HI UR4, URZ, 0x1, UR5 ;  /* 0x000000013f047899 */ /* 0x000fc60008011605 */
[----:B------:R-:W-:Y:S01]  /*3650*/  UMOV UR5, 0x400 ;  /* 0x0000040000057882 */ /* 0x000fe20000000000 */
[----:B------:R-:W-:Y:S02]  /*3660*/  UIMAD UR6, UR4, -0x3, UR6 ;  /* 0xfffffffd040678a4 */ /* 0x000fe4000f8e0206 */
[----:B--2---:R-:W-:-:S04]  /*3670*/  ULEA UR5, UR7, UR5, 0x18 ;  /* 0x0000000507057291 */ /* 0x004fc8000f8ec03f */
[----:B------:R-:W-:-:S04]  /*3680*/  ULEA UR6, UR6, UR5, 0x3 ;  /* 0x0000000506067291 */ /* 0x000fc8000f8e183f */
[----:B------:R-:W-:-:S04]  /*3690*/  UIADD3 UR6, UR6, 0x18, URZ ;  /* 0x0000001806067890 */ /* 0x000fc8000fffe03f */
[----:B------:R-:W-:-:S09]  /*36a0*/  UPRMT UR6, URZ, 0x654, UR6 ;  /* 0x000006543f067896 */ /* 0x000fd20008000006 */
[----:B------:R-:W-:Y:S01]  /*36b0*/  SYNCS.ARRIVE.TRANS64.RED.A1T0 RZ, [UR6], RZ ;  /* 0x000000ffffff79a7 */ /* 0x000fe20008100406 */
[----:B------:R-:W-:Y:S05]  /*36c0*/  @P0 BRA `(.L_x_26) ;  /* 0x0000000000040947 */ /* 0x000fea0003800000 */
[----:B------:R-:W-:Y:S01]  /*36d0*/  BPT.TRAP 0x1 ;  /* 0x000000040000795c */ /* 0x000fe20000300000 */
.L_x_26:
[----:B------:R-:W2:Y:S01]  /*36e0*/  LDC R6, c[0x0][0x288] ;  /* 0x0000a200ff067b82 */ /* 0x000ea20000000800 */
[----:B------:R-:W-:Y:S01]  /*36f0*/  LOP3.LUT R0, R22, 0x1, RZ, 0xc0, !PT ;  /* 0x0000000116007812 */ /* 0x000fe200078ec0ff */
[----:B------:R-:W-:Y:S01]  /*3700*/  IMAD R107, R107, 0xa0, RZ ;  /* 0x000000a06b6b7824 */ /* 0x000fe200078e02ff */
[----:B01----:R-:W-:Y:S01]  /*3710*/  SHF.R.U32.HI R3, RZ, 0x2, R18 ;  /* 0x00000002ff037819 */ /* 0x003fe20000011612 */
[----:B------:R-:W-:Y:S01]  /*3720*/  UIADD3 UR39, UR40, UR39, URZ ;  /* 0x0000002728277290 */ /* 0x000fe2000fffe03f */
[----:B------:R-:W-:Y:S01]  /*3730*/  LOP3.LUT R4, R18, 0x60, RZ, 0xc0, !PT ;  /* 0x0000006012047812 */ /* 0x000fe200078ec0ff */
[----:B------:R-:W-:Y:S01]  /*3740*/  IMAD.SHL.U32 R8, R0, 0x40, RZ ;  /* 0x0000004000087824 */ /* 0x000fe200078e00ff */
[----:B------:R-:W-:Y:S01]  /*3750*/  LOP3.LUT R3, R3, 0x7, RZ, 0xc0, !PT ;  /* 0x0000000703037812 */ /* 0x000fe200078ec0ff */
[----:B------:R-:W-:Y:S01]  /*3760*/  UISETP.GT.U32.AND UP0, UPT, UR39, 0x2, UPT ;  /* 0x000000022700788c */ /* 0x000fe2000bf04070 */
[----:B------:R-:W-:Y:S01]  /*3770*/  SHF.R.U32.HI R4, RZ, 0x1, R4 ;  /* 0x00000001ff047819 */ /* 0x000fe20000011604 */
[C---:B------:R-:W-:Y:S01]  /*3780*/  IMAD.SHL.U32 R14, R18.reuse, 0x2, RZ ;  /* 0x00000002120e7824 */ /* 0x040fe200078e00ff */
[----:B------:R-:W-:Y:S01]  /*3790*/  LOP3.LUT R5, R18, 0x3, RZ, 0xc0, !PT ;  /* 0x0000000312057812 */ /* 0x000fe200078ec0ff */
[----:B------:R-:W-:Y:S01]  /*37a0*/  ULDC UR7, c[0x0][0x284] ;  /* 0x0000a10000077ab9 */ /* 0x000fe20000000800 */
[--C-:B------:R-:W-:Y:S01]  /*37b0*/  IADD3 R7, RZ, -R4, -R3.reuse ;  /* 0x80000004ff077210 */ /* 0x100fe20007ffe803 */
[----:B------:R-:W-:Y:S01]  /*37c0*/  UISETP.LT.U32.AND UP0, UPT, UR40, 0x3, UP0 ;  /* 0x000000032800788c */ /* 0x000fe20008701070 */
[----:B------:R-:W-:Y:S01]  /*37d0*/  LOP3.LUT R3, R8, 0x40, R3, 0xe2, !PT ;  /* 0x0000004008037812 */ /* 0x000fe200078ee203 */
[----:B------:R-:W-:Y:S01]  /*37e0*/  UISETP.GE.U32.AND UP1, UPT, UR40, 0x3, UPT ;  /* 0x000000032800788c */ /* 0x000fe2000bf26070 */
[----:B------:R-:W-:Y:S01]  /*37f0*/  SHF.R.S32.HI R21, RZ, 0x1f, R105 ;  /* 0x0000001fff157819 */ /* 0x000fe20000011469 */
[----:B------:R-:W-:Y:S01]  /*3800*/  ULDC.64 UR8, c[0x0][0x5d0] ;  /* 0x0001740000087ab9 */ /* 0x000fe20000000a00 */
[----:B------:R-:W-:Y:S01]  /*3810*/  LOP3.LUT R14, R107, 0x6, R14, 0xf8, !PT ;  /* 0x000000066b0e7812 */ /* 0x000fe200078ef80e */
[----:B------:R-:W-:Y:S01]  /*3820*/  UIMAD.WIDE.U32 UR4, UR39, -0x55555555, URZ ;  /* 0xaaaaaaab270478a5 */ /* 0x000fe2000f8e003f */
[----:B------:R-:W-:Y:S01]  /*3830*/  IMAD R0, R0, -0x40, R7 ;  /* 0xffffffc000007824 */ /* 0x000fe200078e0207 */
[----:B------:R-:W-:Y:S01]  /*3840*/  USEL UR6, URZ, 0x1, !UP0 ;  /* 0x000000013f067887 */ /* 0x000fe2000c000000 */
[----:B------:R-:W-:Y:S01]  /*3850*/  SHF.R.S32.HI R15, RZ, 0x1f, R14 ;  /* 0x0000001fff0f7819 */ /* 0x000fe2000001140e */
[----:B--2---:R-:W-:Y:S01]  /*3860*/  IMAD R8, R5, -0x2, R6 ;  /* 0xfffffffe05087824 */ /* 0x004fe200078e0206 */
[----:B------:R-:W-:Y:S01]  /*3870*/  ISETP.GE.AND P0, PT, R107, R6, PT ;  /* 0x000000066b00720c */ /* 0x000fe20003f06270 */
[C---:B------:R-:W-:Y:S01]  /*3880*/  IMAD.SHL.U32 R5, R106.reuse, 0x80, RZ ;  /* 0x000000806a057824 */ /* 0x040fe200078e00ff */
[----:B------:R-:W-:Y:S01]  /*3890*/  USHF.R.U32.HI UR4, URZ, 0x1, UR5 ;  /* 0x000000013f047899 */ /* 0x000fe20008011605 */
[----:B------:R-:W-:Y:S01]  /*38a0*/  IMAD R6, R21, UR8, RZ ;  /* 0x0000000815067c24 */ /* 0x000fe2000f8e02ff */
[----:B------:R-:W-:Y:S01]  /*38b0*/  ULOP3.LUT UR38, UR38, UR6, URZ, 0x3c, !UPT ;  /* 0x0000000626267292 */ /* 0x000fe2000f8e3c3f */
[----:B------:R-:W-:Y:S01]  /*38c0*/  IMAD.WIDE R12, R106, 0x80, RZ ;  /* 0x000000806a0c7825 */ /* 0x000fe200078e02ff */
[C---:B------:R-:W-:Y:S01]  /*38d0*/  ISETP.GE.OR P0, PT, R5.reuse, UR7, P0 ;  /* 0x0000000705007c0c */ /* 0x040fe20008706670 */
[----:B------:R-:W-:Y:S01]  /*38e0*/  UIMAD UR39, UR4, -0x3, UR39 ;  /* 0xfffffffd042778a4 */ /* 0x000fe2000f8e0227 */
[----:B------:R-:W-:Y:S01]  /*38f0*/  IADD3 R0, -R5, UR7, R0 ;  /* 0x0000000705007c10 */ /* 0x000fe2000fffe100 */
[C---:B------:R-:W-:Y:S01]  /*3900*/  IMAD R9, R105.reuse, UR9, R6 ;  /* 0x0000000969097c24 */ /* 0x040fe2000f8e0206 */
[----:B------:R-:W-:Y:S01]  /*3910*/  @UP1 ULOP3.LUT UR38, UR38, 0x1, UR4, 0x78, !UPT ;  /* 0x0000000126261892 */ /* 0x000fe2000f8e7804 */
[----:B------:R-:W-:Y:S01]  /*3920*/  IMAD.WIDE.U32 R6, R105, UR8, R14 ;  /* 0x0000000869067c25 */ /* 0x000fe2000f8e000e */
[----:B------:R-:W-:-:S03]  /*3930*/  LOP3.LUT R121, R12, R3, R4, 0xfe, !PT ;  /* 0x000000030c797212 */ /* 0x000fc600078efe04 */
[----:B------:R-:W-:Y:S02]  /*3940*/  IMAD.IADD R7, R7, 0x1, R9 ;  /* 0x0000000107077824 */ /* 0x000fe400078e0209 */
[----:B------:R-:W-:Y:S02]  /*3950*/  IMAD.IADD R3, R8, 0x1, -R107 ;  /* 0x0000000108037824 */ /* 0x000fe400078e0a6b */
[----:B------:R-:W-:Y:S01]  /*3960*/  IMAD.MOV.U32 R4, RZ, RZ, -0x1 ;  /* 0xffffffffff047424 */ /* 0x000fe200078e00ff */
[----:B------:R-:W-:Y:S06]  /*3970*/  @P0 BRA `(.L_x_28) ;  /* 0x0000004c00980947 */ /* 0x000fec0003800000 */
[----:B------:R-:W0:Y:S01]  /*3980*/  LDC.64 R8, c[0x0][0x5c8] ;  /* 0x00017200ff087b82 */ /* 0x000e220000000a00 */
[----:B-----5:R-:W-:Y:S01]  /*3990*/  FSETP.NEU.AND P0, PT, R104, RZ, PT ;  /* 0x000000ff6800720b */ /* 0x020fe20003f0d000 */
[----:B------:R-:W-:Y:S01]  /*39a0*/  BSSY B0, `(.L_x_28) ;  /* 0x00004e3000007945 */ /* 0x000fe20003800000 */
[----:B------:R-:W-:-:S04]  /*39b0*/  ISETP.GT.AND P1, PT, R3, RZ, PT ;  /* 0x000000ff0300720c */ /* 0x000fc80003f24270 */
[----:B------:R-:W-:Y:S01]  /*39c0*/  ISETP.GT.AND P2, PT, R0, RZ, P1 ;  /* 0x000000ff0000720c */ /* 0x000fe20000f44270 */
[-C--:B0-----:R-:W-:Y:S02]  /*39d0*/  IMAD R20, R13, R8.reuse, RZ ;  /* 0x000000080d147224 */ /* 0x081fe400078e02ff */
[----:B------:R-:W-:-:S04]  /*39e0*/  IMAD.WIDE.U32 R10, R121, R8, R6 ;  /* 0x00000008790a7225 */ /* 0x000fc800078e0006 */
[----:B------:R-:W-:-:S04]  /*39f0*/  IMAD R5, R121, R9, R20 ;  /* 0x0000000979057224 */ /* 0x000fc800078e0214 */
[----:B------:R-:W-:Y:S01]  /*3a00*/  IMAD.IADD R123, R11, 0x1, R5 ;  /* 0x000000010b7b7824 */ /* 0x000fe200078e0205 */
[----:B------:R-:W-:Y:S06]  /*3a10*/  @!P0 BRA `(.L_x_29) ;  /* 0x0000003400b48947 */ /* 0x000fec0003800000 */
[----:B------:R-:W0:Y:S01]  /*3a20*/  LDC.64 R114, c[0x0][0x5b8] ;  /* 0x00016e00ff727b82 */ /* 0x000e220000000a00 */
[----:B------:R-:W-:-:S07]  /*3a30*/  ULDC.64 UR4, c[0x0][0x5c0] ;  /* 0x0001700000047ab9 */ /* 0x000fce0000000a00 */
[----:B------:R-:W1:Y:S08]  /*3a40*/  LDC.64 R116, c[0x0][0x5b0] ;  /* 0x00016c00ff747b82 */ /* 0x000e700000000a00 */
[----:B------:R-:W2:Y:S01]  /*3a50*/  LDC.64 R118, c[0x0][0x5a8] ;  /* 0x00016a00ff767b82 */ /* 0x000ea20000000a00 */
[-C--:B0-----:R-:W-:Y:S02]  /*3a60*/  IMAD R6, R21, R114.reuse, RZ ;  /* 0x0000007215067224 */ /* 0x081fe400078e02ff */
[----:B------:R-:W-:-:S04]  /*3a70*/  IMAD.WIDE.U32 R112, R105, R114, R14 ;  /* 0x0000007269707225 */ /* 0x000fc800078e000e */
[----:B------:R-:W-:Y:S02]  /*3a80*/  IMAD R111, R105, R115, R6 ;  /* 0x00000073696f7224 */ /* 0x000fe400078e0206 */
[-C--:B-1----:R-:W-:Y:S02]  /*3a90*/  IMAD R12, R13, R116.reuse, RZ ;  /* 0x000000740d0c7224 */ /* 0x082fe400078e02ff */
[----:B------:R-:W-:Y:S02]  /*3aa0*/  IMAD.IADD R21, R113, 0x1, R111 ;  /* 0x0000000171157824 */ /* 0x000fe400078e026f */
[----:B------:R-:W-:Y:S02]  /*3ab0*/  IMAD.MOV.U32 R20, RZ, RZ, R112 ;  /* 0x000000ffff147224 */ /* 0x000fe400078e0070 */
[C---:B------:R-:W-:Y:S02]  /*3ac0*/  IMAD R115, R121.reuse, R117, R12 ;  /* 0x0000007579737224 */ /* 0x040fe400078e020c */
[----:B------:R-:W-:-:S04]  /*3ad0*/  IMAD.WIDE.U32 R6, R121, R116, R20 ;  /* 0x0000007479067225 */ /* 0x000fc800078e0014 */
[----:B------:R-:W-:Y:S01]  /*3ae0*/  IMAD.IADD R5, R7, 0x1, R115 ;  /* 0x0000000107057824 */ /* 0x000fe200078e0273 */
[----:B--2---:R-:W-:-:S04]  /*3af0*/  LEA R106, P0, R6, R118, 0x1 ;  /* 0x00000076066a7211 */ /* 0x004fc800078008ff */
[----:B------:R-:W-:-:S05]  /*3b00*/  LEA.HI.X R107, R6, R119, R5, 0x1, P0 ;  /* 0x00000077066b7211 */ /* 0x000fca00000f0c05 */
[----:B------:R-:W2:Y:S01]  /*3b10*/  @P2 LDG.E.LTC128B.U16 R5, desc[UR36][R106.64] ;  /* 0x000000246a052981 */ /* 0x000ea2000c1e1520 */
[C---:B------:R-:W-:Y:S01]  /*3b20*/  LEA R12, P0, R10.reuse, UR4, 0x1 ;  /* 0x000000040a0c7c11 */ /* 0x040fe2000f8008ff */
[----:B------:R-:W-:Y:S01]  /*3b30*/  IMAD.WIDE.U32 R6, R121, R116, R14 ;  /* 0x0000007479067225 */ /* 0x000fe200078e000e */
[----:B------:R-:W-:Y:S02]  /*3b40*/  BSSY B1, `(.L_x_30) ;  /* 0x0000012000017945 */ /* 0x000fe40003800000 */
[----:B------:R-:W-:Y:S01]  /*3b50*/  LEA.HI.X R13, R10, UR5, R123, 0x1, P0 ;  /* 0x000000050a0d7c11 */ /* 0x000fe200080f0c7b */
[----:B------:R-:W-:Y:S01]  /*3b60*/  IMAD.IADD R7, R115, 0x1, R7 ;  /* 0x0000000173077824 */ /* 0x000fe200078e0207 */
[----:B------:R-:W-:Y:S01]  /*3b70*/  ISETP.GT.AND P0, PT, R3, 0x1, PT ;  /* 0x000000010300780c */ /* 0x000fe20003f04270 */
[----:B------:R-:W-:Y:S02]  /*3b80*/  IMAD.SHL.U32 R10, R116, 0x8, RZ ;  /* 0x00000008740a7824 */ /* 0x000fe400078e00ff */
[----:B------:R-:W-:Y:S01]  /*3b90*/  IMAD.WIDE.U32 R108, R105, R114, R6 ;  /* 0x00000072696c7225 */ /* 0x000fe200078e0006 */
[----:B------:R-:W-:-:S03]  /*3ba0*/  ISETP.GT.AND P3, PT, R0, RZ, P0 ;  /* 0x000000ff0000720c */ /* 0x000fc60000764270 */
[----:B------:R-:W-:Y:S01]  /*3bb0*/  IMAD.IADD R7, R111, 0x1, R109 ;  /* 0x000000016f077824 */ /* 0x000fe200078e026d */
[----:B------:R-:W-:-:S04]  /*3bc0*/  LEA R6, P4, R108, R118, 0x1 ;  /* 0x000000766c067211 */ /* 0x000fc800078808ff */
[----:B------:R-:W-:Y:S01]  /*3bd0*/  LEA.HI.X R7, R108, R119, R7, 0x1, P4 ;  /* 0x000000776c077211 */ /* 0x000fe200020f0c07 */
[----:B--2---:R-:W-:-:S04]  /*3be0*/  IMAD.U32 R11, R5, 0x10000, RZ ;  /* 0x00010000050b7824 */ /* 0x004fc800078e00ff */
[----:B------:R-:W-:-:S04]  /*3bf0*/  FMUL R11, R11, R104 ;  /* 0x000000680b0b7220 */ /* 0x000fc80000400000 */
[----:B------:R-:W-:-:S05]  /*3c00*/  FFMA R11, R88, R23, R11 ;  /* 0x00000017580b7223 */ /* 0x000fca000000000b */
[----:B------:R-:W-:-:S05]  /*3c10*/  F2FP.BF16.F32.PACK_AB R11, RZ, R11 ;  /* 0x0000000bff0b723e */ /* 0x000fca00000010ff */
[----:B------:R0:W-:Y:S02]  /*3c20*/  @P2 STG.E.U16 desc[UR36][R12.64], R11 ;  /* 0x0000000b0c002986 */ /* 0x0001e4000c101524 */
[----:B0-----:R-:W-:Y:S01]  /*3c30*/  SHF.L.U64.HI R11, R116, 0x3, R117 ;  /* 0x00000003740b7819 */ /* 0x001fe20000010275 */
[----:B------:R-:W-:Y:S06]  /*3c40*/  @!P3 BRA `(.L_x_31) ;  /* 0x000000000004b947 */ /* 0x000fec0003800000 */
[----:B------:R0:W5:Y:S02]  /*3c50*/  LDG.E.LTC128B.U16 R5, desc[UR36][R6.64+0x2] ;  /* 0x0000022406057981 */ /* 0x000164000c1e1520 */
.L_x_31:
[----:B------:R-:W-:Y:S05]  /*3c60*/  BSYNC B1 ;  /* 0x0000000000017941 */ /* 0x000fea0003800000 */
.L_x_30:
[----:B------:R-:W-:Y:S01]  /*3c70*/  IMAD.WIDE.U32 R10, R121, R116, R10 ;  /* 0x00000074790a7225 */ /* 0x000fe200078e000a */
[----:B------:R-:W-:Y:S02]  /*3c80*/  ISETP.GT.AND P1, PT, R0, 0x8, P1 ;  /* 0x000000080000780c */ /* 0x000fe40000f24270 */
[C---:B-----5:R-:W-:Y:S01]  /*3c90*/  PRMT R88, R5.reuse, 0x7610, R88 ;  /* 0x0000761005587816 */ /* 0x060fe20000000058 */
[----:B------:R-:W-:Y:S01]  /*3ca0*/  IMAD.U32 R107, R5, 0x10000, RZ ;  /* 0x00010000056b7824 */ /* 0x000fe200078e00ff */
[----:B------:R-:W-:Y:S01]  /*3cb0*/  IADD3 R112, P2, R112, R10, RZ ;  /* 0x0000000a70707210 */ /* 0x000fe20007f5e0ff */
[----:B------:R-:W-:Y:S02]  /*3cc0*/  IMAD.IADD R115, R115, 0x1, R11 ;  /* 0x0000000173737824 */ /* 0x000fe400078e020b */
[----:B------:R-:W-:Y:S02]  /*3cd0*/  FMUL R20, R107, R104 ;  /* 0x000000686b147220 */ /* 0x000fe40000400000 */
[----:B------:R-:W-:-:S02]  /*3ce0*/  IMAD.X R21, R115, 0x1, R21, P2 ;  /* 0x0000000173157824 */ /* 0x000fc400010e0615 */
[----:B------:R-:W-:Y:S01]  /*3cf0*/  FFMA R89, R89, R23, R20 ;  /* 0x0000001759597223 */ /* 0x000fe20000000014 */
[----:B------:R-:W-:-:S04]  /*3d00*/  LEA R20, P2, R112, R118, 0x1 ;  /* 0x0000007670147211 */ /* 0x000fc800078408ff */
[----:B------:R-:W-:Y:S02]  /*3d10*/  F2FP.BF16.F32.PACK_AB R89, RZ, R89 ;  /* 0x00000059ff59723e */ /* 0x000fe400000010ff */
[----:B------:R-:W-:-:S03]  /*3d20*/  LEA.HI.X R21, R112, R119, R21, 0x1, P2 ;  /* 0x0000007770157211 */ /* 0x000fc600010f0c15 */
[----:B------:R1:W-:Y:S04]  /*3d30*/  @P3 STG.E.U16 desc[UR36][R12.64+0x2], R89 ;  /* 0x000002590c003986 */ /* 0x0003e8000c101524 */
[----:B------:R-:W2:Y:S01]  /*3d40*/  @P1 LDG.E.LTC128B.U16 R88, desc[UR36][R20.64] ;  /* 0x0000002414581981 */ /* 0x000ea2000c1e1520 */
[----:B------:R-:W-:Y:S01]  /*3d50*/  IADD3 R14, P2, R14, R10, RZ ;  /* 0x0000000a0e0e7210 */ /* 0x000fe20007f5e0ff */
[----:B------:R-:W-:Y:S01]  /*3d60*/  BSSY B1, `(.L_x_32) ;  /* 0x0000011000017945 */ /* 0x000fe20003800000 */
[----:B------:R-:W-:Y:S02]  /*3d70*/  SHF.L.U64.HI R11, R8, 0x4, R9 ;  /* 0x00000004080b7819 */ /* 0x000fe40000010209 */
[----:B------:R-:W-:Y:S01]  /*3d80*/  ISETP.GT.AND P0, PT, R0, 0x8, P0 ;  /* 0x000000080000780c */ /* 0x000fe20000704270 */
[----:B------:R-:W-:Y:S01]  /*3d90*/  IMAD.X R15, R15, 0x1, R115, P2 ;  /* 0x000000010f0f7824 */ /* 0x000fe200010e0673 */
[----:B------:R-:W-:Y:S01]  /*3da0*/  LEA R10, P2, R8, R12, 0x4 ;  /* 0x0000000c080a7211 */ /* 0x000fe200078420ff */
[----:B------:R-:W-:-:S04]  /*3db0*/  IMAD.WIDE.U32 R14, R105, R114, R14 ;  /* 0x00000072690e7225 */ /* 0x000fc800078e000e */
[----:B------:R-:W-:Y:S01]  /*3dc0*/  IMAD.X R11, R11, 0x1, R13, P2 ;  /* 0x000000010b0b7824 */ /* 0x000fe200010e060d */
[----:B------:R-:W-:Y:S01]  /*3dd0*/  LEA R8, P3, R14, R118, 0x1 ;  /* 0x000000760e087211 */ /* 0x000fe200078608ff */
[----:B------:R-:W-:-:S05]  /*3de0*/  IMAD.IADD R9, R111, 0x1, R15 ;  /* 0x000000016f097824 */ /* 0x000fca00078e020f */
[----:B------:R-:W-:Y:S01]  /*3df0*/  LEA.HI.X R9, R14, R119, R9, 0x1, P3 ;  /* 0x000000770e097211 */ /* 0x000fe200018f0c09 */
[----:B--2---:R-:W-:-:S04]  /*3e00*/  IMAD.U32 R5, R88, 0x10000, RZ ;  /* 0x0001000058057824 */ /* 0x004fc800078e00ff */
[----:B------:R-:W-:-:S04]  /*3e10*/  FMUL R5, R5, R104 ;  /* 0x0000006805057220 */ /* 0x000fc80000400000 */
[----:B------:R-:W-:-:S05]  /*3e20*/  FFMA R5, R90, R23, R5 ;  /* 0x000000175a057223 */ /* 0x000fca0000000005 */
[----:B------:R-:W-:-:S05]  /*3e30*/  F2FP.BF16.F32.PACK_AB R5, RZ, R5 ;  /* 0x00000005ff05723e */ /* 0x000fca00000010ff */
[----:B------:R1:W-:Y:S01]  /*3e40*/  @P1 STG.E.U16 desc[UR36][R10.64], R5 ;  /* 0x000000050a001986 */ /* 0x0003e2000c101524 */
[----:B------:R-:W-:Y:S05]  /*3e50*/  @!P0 BRA `(.L_x_33) ;  /* 0x0000000000048947 */ /* 0x000fea0003800000 */
[----:B------:R2:W5:Y:S02]  /*3e60*/  LDG.E.LTC128B.U16 R88, desc[UR36][R8.64+0x2] ;  /* 0x0000022408587981 */ /* 0x000564000c1e1520 */
.L_x_33:
[----:B------:R-:W-:Y:S05]  /*3e70*/  BSYNC B1 ;  /* 0x0000000000017941 */ /* 0x000fea0003800000 */
.L_x_32:
[----:B-1---5:R-:W-:Y:S01]  /*3e80*/  IMAD.U32 R5, R88, 0x10000, RZ ;  /* 0x0001000058057824 */ /* 0x022fe200078e00ff */
[----:B------:R-:W-:Y:S01]  /*3e90*/  ISETP.GT.AND P1, PT, R3, 0x8, PT ;  /* 0x000000080300780c */ /* 0x000fe20003f24270 */
[----:B------:R-:W-:Y:S02]  /*3ea0*/  BSSY B1, `(.L_x_34) ;  /* 0x0000008000017945 */ /* 0x000fe40003800000 */
[----:B------:R-:W-:Y:S01]  /*3eb0*/  FMUL R14, R5, R104 ;  /* 0x00000068050e7220 */ /* 0x000fe20000400000 */
[----:B------:R-:W-:-:S03]  /*3ec0*/  ISETP.GT.AND P2, PT, R0, RZ, P1 ;  /* 0x000000ff0000720c */ /* 0x000fc60000f44270 */
[----:B------:R-:W-:-:S05]  /*3ed0*/  FFMA R14, R91, R23, R14 ;  /* 0x000000175b0e7223 */ /* 0x000fca000000000e */
[----:B------:R-:W-:-:S05]  /*3ee0*/  F2FP.BF16.F32.PACK_AB R14, RZ, R14 ;  /* 0x0000000eff0e723e */ /* 0x000fca00000010ff */
[----:B------:R1:W-:Y:S01]  /*3ef0*/  @P0 STG.E.U16 desc[UR36][R10.64+0x2], R14 ;  /* 0x0000020e0a000986 */ /* 0x0003e2000c101524 */
[----:B------:R-:W-:Y:S05]  /*3f00*/  @!P2 BRA `(.L_x_35) ;  /* 0x000000000004a947 */ /* 0x000fea0003800000 */
[----:B------:R3:W5:Y:S02]  /*3f10*/  LDG.E.LTC128B.U16 R88, desc[UR36][R6.64+0x10] ;  /* 0x0000102406587981 */ /* 0x000764000c1e1520 */
.L_x_35:
[----:B------:R-:W-:Y:S05]  /*3f20*/  BSYNC B1 ;  /* 0x0000000000017941 */ /* 0x000fea0003800000 */
.L_x_34:
[----:B-----5:R-:W-:Y:S01]  /*3f30*/  IMAD.U32 R5, R88, 0x10000, RZ ;  /* 0x0001000058057824 */ /* 0x020fe200078e00ff */
        /* <DEDUP_REMOVED lines=9> */
.L_x_37:
[----:B------:R-:W-:Y:S05]  /*3fd0*/  BSYNC B1 ;  /* 0x0000000000017941 */ /* 0x000fea0003800000 */
.L_x_36:
[----:B----45:R-:W-:Y:S01]  /*3fe0*/  IMAD.U32 R5, R88, 0x10000, RZ ;  /* 0x0001000058057824 */ /* 0x030fe200078e00ff */
[----:B------:R-:W-:Y:S01]  /*3ff0*/  ISETP.GT.AND P1, PT, R0, 0x8, P1 ;  /* 0x000000080000780c */ /* 0x000fe20000f24270 */
[----:B------:R-:W-:Y:S02]  /*4000*/  BSSY B1, `(.L_x_38) ;  /* 0x0000007000017945 */ /* 0x000fe40003800000 */
[----:B-1----:R-:W-:-:S04]  /*4010*/  FMUL R14, R5, R104 ;  /* 0x00000068050e7220 */ /* 0x002fc80000400000 */
[----:B------:R-:W-:-:S05]  /*4020*/  FFMA R14, R93, R23, R14 ;  /* 0x000000175d0e7223 */ /* 0x000fca000000000e */
[----:B------:R-:W-:-:S05]  /*4030*/  F2FP.BF16.F32.PACK_AB R14, RZ, R14 ;  /* 0x0000000eff0e723e */ /* 0x000fca00000010ff */
[----:B------:R1:W-:Y:S01]  /*4040*/  @P3 STG.E.U16 desc[UR36][R12.64+0x12], R14 ;  /* 0x0000120e0c003986 */ /* 0x0003e2000c101524 */
[----:B------:R-:W-:Y:S05]  /*4050*/  @!P1 BRA `(.L_x_39) ;  /* 0x0000000000049947 */ /* 0x000fea0003800000 */
[----:B------:R4:W5:Y:S02]  /*4060*/  LDG.E.LTC128B.U16 R88, desc[UR36][R8.64+0x10] ;  /* 0x0000102408587981 */ /* 0x000964000c1e1520 */
.L_x_39:
[----:B------:R-:W-:Y:S05]  /*4070*/  BSYNC B1 ;  /* 0x0000000000017941 */ /* 0x000fea0003800000 */
.L_x_38:
[----:B-----5:R-:W-:Y:S01]  /*4080*/  IMAD.U32 R5, R88, 0x10000, RZ ;  /* 0x0001000058057824 */ /* 0x020fe200078e00ff */
[----:B------:R-:W-:Y:S01]  /*4090*/  ISETP.GT.AND P0, PT, R0, 0x8, P0 ;  /* 0x000000080000780c */ /* 0x000fe20000704270 */
[----:B------:R-:W-:Y:S02]  /*40a0*/  BSSY B1, `(.L_x_40) ;  /* 0x0000007000017945 */ /* 0x000fe40003800000 */
[----:B------:R-:W-:-:S04]  /*40b0*/  FMUL R5, R5, R104 ;  /* 0x0000006805057220 */ /* 0x000fc80000400000 */
[----:B------:R-:W-:-:S05]  /*40c0*/  FFMA R5, R94, R23, R5 ;  /* 0x000000175e057223 */ /* 0x000fca0000000005 */
[----:B------:R-:W-:-:S05]  /*40d0*/  F2FP.BF16.F32.PACK_AB R5, RZ, R5 ;  /* 0x00000005ff05723e */ /* 0x000fca00000010ff */
[----:B------:R0:W-:Y:S01]  /*40e0*/  @P1 STG.E.U16 desc[UR36][R10.64+0x10], R5 ;  /* 0x000010050a001986 */ /* 0x0001e2000c101524 */
[----:B------:R-:W-:Y:S05]  /*40f0*/  @!P0 BRA `(.L_x_41) ;  /* 0x0000000000048947 */ /* 0x000fea0003800000 */
[----:B------:R0:W5:Y:S02]  /*4100*/  LDG.E.LTC128B.U16 R88, desc[UR36][R8.64+0x12] ;  /* 0x0000122408587981 */ /* 0x000164000c1e1520 */
.L_x_41:
[----:B------:R-:W-:Y:S05]  /*4110*/  BSYNC B1 ;  /* 0x0000000000017941 */ /* 0x000fea0003800000 */
.L_x_40:
[----:B0----5:R-:W-:Y:S01]  /*4120*/  IMAD.U32 R5, R88, 0x10000, RZ ;  /* 0x0001000058057824 */ /* 0x021fe200078e00ff */
[----:B------:R-:W-:Y:S01]  /*4130*/  ISETP.GT.AND P1, PT, R3, 0x10, PT ;  /* 0x000000100300780c */ /* 0x000fe20003f24270 */
[----:B------:R-:W-:Y:S02]  /*4140*/  BSSY B1, `(.L_x_42) ;  /* 0x0000008000017945 */ /* 0x000fe40003800000 */
[----:B-1----:R-:W-:Y:S01]  /*4150*/  FMUL R14, R5, R104 ;  /* 0x00000068050e7220 */ /* 0x002fe20000400000 */
[----:B------:R-:W-:-:S03]  /*4160*/  ISETP.GT.AND P2, PT, R0, RZ, P1 ;  /* 0x000000ff0000720c */ /* 0x000fc60000f44270 */
[----:B------:R-:W-:-:S05]  /*4170*/  FFMA R14, R95, R23, R14 ;  /* 0x000000175f0e7223 */ /* 0x000fca000000000e */
[----:B------:R-:W-:-:S05]  /*4180*/  F2FP.BF16.F32.PACK_AB R14, RZ, R14 ;  /* 0x0000000eff0e723e */ /* 0x000fca00000010ff */
[----:B------:R0:W-:Y:S01]  /*4190*/  @P0 STG.E.U16 desc[UR36][R10.64+0x12], R14 ;  /* 0x0000120e0a000986 */ /* 0x0001e2000c101524 */
[----:B------:R-:W-:Y:S05]  /*41a0*/  @!P2 BRA `(.L_x_43) ;  /* 0x000000000004a947 */ /* 0x000fea0003800000 */
[----:B------:R1:W5:Y:S02]  /*41b0*/  LDG.E.LTC128B.U16 R88, desc[UR36][R6.64+0x20] ;  /* 0x0000202406587981 */ /* 0x000364000c1e1520 */
.L_x_43:
[----:B------:R-:W-:Y:S05]  /*41c0*/  BSYNC B1 ;  /* 0x0000000000017941 */ /* 0x000fea0003800000 */
.L_x_42:
        /* <DEDUP_REMOVED lines=10> */
.L_x_45:
[----:B------:R-:W-:Y:S05]  /*4270*/  BSYNC B1 ;  /* 0x0000000000017941 */ /* 0x000fea0003800000 */
.L_x_44:
[----:B0----5:R-:W-:Y:S01]  /*4280*/  IMAD.U32 R5, R88, 0x10000, RZ ;  /* 0x0001000058057824 */ /* 0x021fe200078e00ff */
        /* <DEDUP_REMOVED lines=8> */
.L_x_47:
[----:B------:R-:W-:Y:S05]  /*4310*/  BSYNC B1 ;  /* 0x0000000000017941 */ /* 0x000fea0003800000 */
.L_x_46:
        /* <DEDUP_REMOVED lines=9> */
.L_x_49:
[----:B------:R-:W-:Y:S05]  /*43b0*/  BSYNC B1 ;  /* 0x0000000000017941 */ /* 0x000fea0003800000 */
.L_x_48:
[----:B0----5:R-:W-:Y:S01]  /*43c0*/  IMAD.U32 R5, R88, 0x10000, RZ ;  /* 0x0001000058057824 */ /* 0x021fe200078e00ff */
        /* <DEDUP_REMOVED lines=9> */
.L_x_51:
[----:B------:R-:W-:Y:S05]  /*4460*/  BSYNC B1 ;  /* 0x0000000000017941 */ /* 0x000fea0003800000 */
.L_x_50:
        /* <DEDUP_REMOVED lines=10> */
.L_x_53:
[----:B------:R-:W-:Y:S05]  /*4510*/  BSYNC B1 ;  /* 0x0000000000017941 */ /* 0x000fea0003800000 */
.L_x_52:
        /* <DEDUP_REMOVED lines=9> */
.L_x_55:
[----:B------:R-:W-:Y:S05]  /*45b0*/  BSYNC B1 ;  /* 0x0000000000017941 */ /* 0x000fea0003800000 */
.L_x_54:
        /* <DEDUP_REMOVED lines=9> */
.L_x_57:
[----:B------:R-:W-:Y:S05]  /*4650*/  BSYNC B1 ;  /* 0x0000000000017941 */ /* 0x000fea0003800000 */
.L_x_56:
        /* <DEDUP_REMOVED lines=10> */
.L_x_59:
[----:B------:R-:W-:Y:S05]  /*4700*/  BSYNC B1 ;  /* 0x0000000000017941 */ /* 0x000fea0003800000 */
.L_x_58:
        /* <DEDUP_REMOVED lines=10> */
.L_x_61:
[----:B------:R-:W-:Y:S05]  /*47b0*/  BSYNC B1 ;  /* 0x0000000000017941 */ /* 0x000fea0003800000 */
.L_x_60:
        /* <DEDUP_REMOVED lines=9> */
.L_x_63:
[----:B------:R-:W-:Y:S05]  /*4850*/  BSYNC B1 ;  /* 0x0000000000017941 */ /* 0x000fea0003800000 */
.L_x_62:
        /* <DEDUP_REMOVED lines=9> */
.L_x_65:
[----:B------:R-:W-:Y:S05]  /*48f0*/  BSYNC B1 ;  /* 0x0000000000017941 */ /* 0x000fea0003800000 */
.L_x_64:
        /* <DEDUP_REMOVED lines=10> */
.L_x_67:
[----:B------:R-:W-:Y:S05]  /*49a0*/  BSYNC B1 ;  /* 0x0000000000017941 */ /* 0x000fea0003800000 */
.L_x_66:
        /* <DEDUP_REMOVED lines=10> */
.L_x_69:
[----:B------:R-:W-:Y:S05]  /*4a50*/  BSYNC B1 ;  /* 0x0000000000017941 */ /* 0x000fea0003800000 */
.L_x_68:
        /* <DEDUP_REMOVED lines=9> */
.L_x_71:
[----:B------:R-:W-:Y:S05]  /*4af0*/  BSYNC B1 ;  /* 0x0000000000017941 */ /* 0x000fea0003800000 */
.L_x_70:
        /* <DEDUP_REMOVED lines=9> */
.L_x_73:
[----:B------:R-:W-:Y:S05]  /*4b90*/  BSYNC B1 ;  /* 0x0000000000017941 */ /* 0x000fea0003800000 */
.L_x_72:
        /* <DEDUP_REMOVED lines=10> */
.L_x_75:
[----:B------:R-:W-:Y:S05]  /*4c40*/  BSYNC B1 ;  /* 0x0000000000017941 */ /* 0x000fea0003800000 */
.L_x_74:
        /* <DEDUP_REMOVED lines=10> */
.L_x_77:
[----:B------:R-:W-:Y:S05]  /*4cf0*/  BSYNC B1 ;  /* 0x0000000000017941 */ /* 0x000fea0003800000 */
.L_x_76:
        /* <DEDUP_REMOVED lines=9> */
.L_x_79:
[----:B------:R-:W-:Y:S05]  /*4d90*/  BSYNC B1 ;  /* 0x0000000000017941 */ /* 0x000fea0003800000 */
.L_x_78:
        /* <DEDUP_REMOVED lines=9> */
.L_x_81:
[----:B------:R-:W-:Y:S05]  /*4e30*/  BSYNC B1 ;  /* 0x0000000000017941 */ /* 0x000fea0003800000 */
.L_x_80:
        /* <DEDUP_REMOVED lines=10> */
.L_x_83:
[----:B------:R-:W-:Y:S05]  /*4ee0*/  BSYNC B1 ;  /* 0x0000000000017941 */ /* 0x000fea0003800000 */
.L_x_82:
        /* <DEDUP_REMOVED lines=10> */
.L_x_85:
[----:B------:R-:W-:Y:S05]  /*4f90*/  BSYNC B1 ;  /* 0x0000000000017941 */ /* 0x000fea0003800000 */
.L_x_84:
        /* <DEDUP_REMOVED lines=9> */
.L_x_87:
[----:B------:R-:W-:Y:S05]  /*5030*/  BSYNC B1 ;  /* 0x0000000000017941 */ /* 0x000fea0003800000 */
.L_x_86:
        /* <DEDUP_REMOVED lines=9> */
.L_x_89:
[----:B------:R-:W-:Y:S05]  /*50d0*/  BSYNC B1 ;  /* 0x0000000000017941 */ /* 0x000fea0003800000 */
.L_x_88:
        /* <DEDUP_REMOVED lines=10> */
.L_x_91:
[----:B------:R-:W-:Y:S05]  /*5180*/  BSYNC B1 ;  /* 0x0000000000017941 */ /* 0x000fea0003800000 */
.L_x_90:
        /* <DEDUP_REMOVED lines=10> */
.L_x_93:
[----:B------:R-:W-:Y:S05]  /*5230*/  BSYNC B1 ;  /* 0x0000000000017941 */ /* 0x000fea0003800000 */
.L_x_92:
        /* <DEDUP_REMOVED lines=9> */
.L_x_95:
[----:B------:R-:W-:Y:S05]  /*52d0*/  BSYNC B1 ;  /* 0x0000000000017941 */ /* 0x000fea0003800000 */
.L_x_94:
        /* <DEDUP_REMOVED lines=9> */
.L_x_97:
[----:B------:R-:W-:Y:S05]  /*5370*/  BSYNC B1 ;  /* 0x0000000000017941 */ /* 0x000fea0003800000 */
.L_x_96:
        /* <DEDUP_REMOVED lines=10> */
.L_x_99:
[----:B------:R-:W-:Y:S05]  /*5420*/  BSYNC B1 ;  /* 0x0000000000017941 */ /* 0x000fea0003800000 */
.L_x_98:
        /* <DEDUP_REMOVED lines=10> */
.L_x_101:
[----:B------:R-:W-:Y:S05]  /*54d0*/  BSYNC B1 ;  /* 0x0000000000017941 */ /* 0x000fea0003800000 */
.L_x_100:
        /* <DEDUP_REMOVED lines=9> */
.L_x_103:
[----:B------:R-:W-:Y:S05]  /*5570*/  BSYNC B1 ;  /* 0x0000000000017941 */ /* 0x000fea0003800000 */
.L_x_102:
        /* <DEDUP_REMOVED lines=9> */
.L_x_105:
[----:B------:R-:W-:Y:S05]  /*5610*/  BSYNC B1 ;  /* 0x0000000000017941 */ /* 0x000fea0003800000 */
.L_x_104:
        /* <DEDUP_REMOVED lines=10> */
.L_x_107:
[----:B------:R-:W-:Y:S05]  /*56c0*/  BSYNC B1 ;  /* 0x0000000000017941 */ /* 0x000fea0003800000 */
.L_x_106:
        /* <DEDUP_REMOVED lines=10> */
.L_x_109:
[----:B------:R-:W-:Y:S05]  /*5770*/  BSYNC B1 ;  /* 0x0000000000017941 */ /* 0x000fea0003800000 */
.L_x_108:
        /* <DEDUP_REMOVED lines=9> */
.L_x_111:
[----:B------:R-:W-:Y:S05]  /*5810*/  BSYNC B1 ;  /* 0x0000000000017941 */ /* 0x000fea0003800000 */
.L_x_110:
        /* <DEDUP_REMOVED lines=9> */
.L_x_113:
[----:B------:R-:W-:Y:S05]  /*58b0*/  BSYNC B1 ;  /* 0x0000000000017941 */ /* 0x000fea0003800000 */
.L_x_112:
        /* <DEDUP_REMOVED lines=10> */
.L_x_115:
[----:B------:R-:W-:Y:S05]  /*5960*/  BSYNC B1 ;  /* 0x0000000000017941 */ /* 0x000fea0003800000 */
.L_x_114:
        /* <DEDUP_REMOVED lines=10> */
.L_x_117:
[----:B------:R-:W-:Y:S05]  /*5a10*/  BSYNC B1 ;  /* 0x0000000000017941 */ /* 0x000fea0003800000 */
.L_x_116:
        /* <DEDUP_REMOVED lines=9> */
.L_x_119:
[----:B------:R-:W-:Y:S05]  /*5ab0*/  BSYNC B1 ;  /* 0x0000000000017941 */ /* 0x000fea0003800000 */
.L_x_118:
        /* <DEDUP_REMOVED lines=9> */
.L_x_121:
[----:B------:R-:W-:Y:S05]  /*5b50*/  BSYNC B1 ;  /* 0x0000000000017941 */ /* 0x000fea0003800000 */
.L_x_120:
        /* <DEDUP_REMOVED lines=10> */
.L_x_123:
[----:B------:R-:W-:Y:S05]  /*5c00*/  BSYNC B1 ;  /* 0x0000000000017941 */ /* 0x000fea0003800000 */
.L_x_122:
        /* <DEDUP_REMOVED lines=10> */
.L_x_125:
[----:B------:R-:W-:Y:S05]  /*5cb0*/  BSYNC B1 ;  /* 0x0000000000017941 */ /* 0x000fea0003800000 */
.L_x_124:
        /* <DEDUP_REMOVED lines=9> */
.L_x_127:
[----:B------:R-:W-:Y:S05]  /*5d50*/  BSYNC B1 ;  /* 0x0000000000017941 */ /* 0x000fea0003800000 */
.L_x_126:
        /* <DEDUP_REMOVED lines=9> */
.L_x_129:
[----:B------:R-:W-:Y:S05]  /*5df0*/  BSYNC B1 ;  /* 0x0000000000017941 */ /* 0x000fea0003800000 */
.L_x_128:
        /* <DEDUP_REMOVED lines=10> */
.L_x_131:
[----:B------:R-:W-:Y:S05]  /*5ea0*/  BSYNC B1 ;  /* 0x0000000000017941 */ /* 0x000fea0003800000 */
.L_x_130:
        /* <DEDUP_REMOVED lines=10> */
.L_x_133:
[----:B------:R-:W-:Y:S05]  /*5f50*/  BSYNC B1 ;  /* 0x0000000000017941 */ /* 0x000fea0003800000 */
.L_x_132:
        /* <DEDUP_REMOVED lines=9> */
.L_x_135:
[----:B------:R-:W-:Y:S05]  /*5ff0*/  BSYNC B1 ;  /* 0x0000000000017941 */ /* 0x000fea0003800000 */
.L_x_134:
        /* <DEDUP_REMOVED lines=9> */
.L_x_137:
[----:B------:R-:W-:Y:S05]  /*6090*/  BSYNC B1 ;  /* 0x0000000000017941 */ /* 0x000fea0003800000 */
.L_x_136:
        /* <DEDUP_REMOVED lines=10> */
.L_x_139:
[----:B------:R-:W-:Y:S05]  /*6140*/  BSYNC B1 ;  /* 0x0000000000017941 */ /* 0x000fea0003800000 */
.L_x_138:
        /* <DEDUP_REMOVED lines=10> */
.L_x_141:
[----:B------:R-:W-:Y:S05]  /*61f0*/  BSYNC B1 ;  /* 0x0000000000017941 */ /* 0x000fea0003800000 */
.L_x_140:
        /* <DEDUP_REMOVED lines=9> */
.L_x_143:
[----:B------:R-:W-:Y:S05]  /*6290*/  BSYNC B1 ;  /* 0x0000000000017941 */ /* 0x000fea0003800000 */
.L_x_142:
        /* <DEDUP_REMOVED lines=9> */
.L_x_145:
[----:B------:R-:W-:Y:S05]  /*6330*/  BSYNC B1 ;  /* 0x0000000000017941 */ /* 0x000fea0003800000 */
.L_x_144:
        /* <DEDUP_REMOVED lines=10> */
.L_x_147:
[----:B------:R-:W-:Y:S05]  /*63e0*/  BSYNC B1 ;  /* 0x0000000000017941 */ /* 0x000fea0003800000 */
.L_x_146:
        /* <DEDUP_REMOVED lines=10> */
.L_x_149:
[----:B------:R-:W-:Y:S05]  /*6490*/  BSYNC B1 ;  /* 0x0000000000017941 */ /* 0x000fea0003800000 */
.L_x_148:
        /* <DEDUP_REMOVED lines=9> */
.L_x_151:
[----:B------:R-:W-:Y:S05]  /*6530*/  BSYNC B1 ;  /* 0x0000000000017941 */ /* 0x000fea0003800000 */
.L_x_150:
        /* <DEDUP_REMOVED lines=9> */
.L_x_153:
[----:B------:R-:W-:Y:S05]  /*65d0*/  BSYNC B1 ;  /* 0x0000000000017941 */ /* 0x000fea0003800000 */
.L_x_152:
        /* <DEDUP_REMOVED lines=10> */
.L_x_155:
[----:B------:R-:W-:Y:S05]  /*6680*/  BSYNC B1 ;  /* 0x0000000000017941 */ /* 0x000fea0003800000 */
.L_x_154:
        /* <DEDUP_REMOVED lines=10> */
.L_x_157:
[----:B------:R-:W-:Y:S05]  /*6730*/  BSYNC B1 ;  /* 0x0000000000017941 */ /* 0x000fea0003800000 */
.L_x_156:
        /* <DEDUP_REMOVED lines=9> */
.L_x_159:
[----:B------:R-:W-:Y:S05]  /*67d0*/  BSYNC B1 ;  /* 0x0000000000017941 */ /* 0x000fea0003800000 */
.L_x_158:
        /* <DEDUP_REMOVED lines=9> */
.L_x_161:
[----:B------:R-:W-:Y:S05]  /*6870*/  BSYNC B1 ;  /* 0x0000000000017941 */ /* 0x000fea0003800000 */
.L_x_160:
        /* <DEDUP_REMOVED lines=10> */
.L_x_163:
[----:B------:R-:W-:Y:S05]  /*6920*/  BSYNC B1 ;  /* 0x0000000000017941 */ /* 0x000fea0003800000 */
.L_x_162:
        /* <DEDUP_REMOVED lines=10> */
.L_x_165:
[----:B------:R-:W-:Y:S05]  /*69d0*/  BSYNC B1 ;  /* 0x0000000000017941 */ /* 0x000fea0003800000 */
.L_x_164:
        /* <DEDUP_REMOVED lines=9> */
.L_x_167:
[----:B------:R-:W-:Y:S05]  /*6a70*/  BSYNC B1 ;  /* 0x0000000000017941 */ /* 0x000fea0003800000 */
.L_x_166:
        /* <DEDUP_REMOVED lines=9> */
.L_x_169:
[----:B------:R-:W-:Y:S05]  /*6b10*/  BSYNC B1 ;  /* 0x0000000000017941 */ /* 0x000fea0003800000 */
.L_x_168:
        /* <DEDUP_REMOVED lines=10> */
.L_x_171:
[----:B------:R-:W-:Y:S05]  /*6bc0*/  BSYNC B1 ;  /* 0x0000000000017941 */ /* 0x000fea0003800000 */
.L_x_170:
        /* <DEDUP_REMOVED lines=10> */
.L_x_173:
[----:B------:R-:W-:Y:S05]  /*6c70*/  BSYNC B1 ;  /* 0x0000000000017941 */ /* 0x000fea0003800000 */
.L_x_172:
        /* <DEDUP_REMOVED lines=9> */
.L_x_175:
[----:B------:R-:W-:Y:S05]  /*6d10*/  BSYNC B1 ;  /* 0x0000000000017941 */ /* 0x000fea0003800000 */
.L_x_174:
        /* <DEDUP_REMOVED lines=9> */
.L_x_177:
[----:B------:R-:W-:Y:S05]  /*6db0*/  BSYNC B1 ;  /* 0x0000000000017941 */ /* 0x000fea0003800000 */
.L_x_176:
        /* <DEDUP_REMOVED lines=10> */
.L_x_179:
[----:B------:R-:W-:Y:S05]  /*6e60*/  BSYNC B1 ;  /* 0x0000000000017941 */ /* 0x000fea0003800000 */
.L_x_178:
        /* <DEDUP_REMOVED lines=10> */
.L_x_181:
[----:B------:R-:W-:Y:S05]  /*6f10*/  BSYNC B1 ;  /* 0x0000000000017941 */ /* 0x000fea0003800000 */
.L_x_180:
[----:B-----5:R-:W-:Y:S01]  /*6f20*/  IMAD.U32 R3, R88, 0x10000, RZ ;  /* 0x0001000058037824 */ /* 0x020fe200078e00ff */
[----:B------:R-:W-:Y:S01]  /*6f30*/  ISETP.GT.AND P1, PT, R0, 0x8, P1 ;  /* 0x000000080000780c */ /* 0x000fe20000f24270 */
[----:B------:R-:W-:Y:S02]  /*6f40*/  BSSY B1, `(.L_x_182) ;  /* 0x0000007000017945 */ /* 0x000fe40003800000 */
[----:B01-3--:R-:W-:-:S04]  /*6f50*/  FMUL R6, R3, R104 ;  /* 0x0000006803067220 */ /* 0x00bfc80000400000 */
[----:B------:R-:W-:-:S05]  /*6f60*/  FFMA R6, R37, R23, R6 ;  /* 0x0000001725067223 */ /* 0x000fca0000000006 */
[----:B------:R-:W-:-:S05]  /*6f70*/  F2FP.BF16.F32.PACK_AB R6, RZ, R6 ;  /* 0x00000006ff06723e */ /* 0x000fca00000010ff */
[----:B------:R0:W-:Y:S01]  /*6f80*/  @P3 STG.E.U16 desc[UR36][R12.64+0x132], R6 ;  /* 0x000132060c003986 */ /* 0x0001e2000c101524 */
[----:B------:R-:W-:Y:S05]  /*6f90*/  @!P1 BRA `(.L_x_183) ;  /* 0x0000000000049947 */ /* 0x000fea0003800000 */
[----:B------:R1:W5:Y:S02]  /*6fa0*/  LDG.E.LTC128B.U16 R88, desc[UR36][R8.64+0x130] ;  /* 0x0001302408587981 */ /* 0x000364000c1e1520 */
.L_x_183:
[----:B------:R-:W-:Y:S05]  /*6fb0*/  BSYNC B1 ;  /* 0x0000000000017941 */ /* 0x000fea0003800000 */
.L_x_182:
[----:B-----5:R-:W-:Y:S01]  /*6fc0*/  IMAD.U32 R3, R88, 0x10000, RZ ;  /* 0x0001000058037824 */ /* 0x020fe200078e00ff */
[----:B------:R-:W-:Y:S01]  /*6fd0*/  ISETP.GT.AND P0, PT, R0, 0x8, P0 ;  /* 0x000000080000780c */ /* 0x000fe20000704270 */
[----:B0-----:R-:W-:Y:S01]  /*6fe0*/  @P1 IMAD.MOV.U32 R6, RZ, RZ, R10 ;  /* 0x000000ffff061224 */ /* 0x001fe200078e000a */
[----:B------:R-:W-:Y:S01]  /*6ff0*/  BSSY B1, `(.L_x_184) ;  /* 0x0000008000017945 */ /* 0x000fe20003800000 */
[----:B------:R-:W-:Y:S01]  /*7000*/  FMUL R3, R3, R104 ;  /* 0x0000006803037220 */ /* 0x000fe20000400000 */
[----:B------:R-:W-:-:S03]  /*7010*/  @P1 IMAD.MOV.U32 R7, RZ, RZ, R11 ;  /* 0x000000ffff071224 */ /* 0x000fc600078e000b */
[----:B------:R-:W-:-:S05]  /*7020*/  FFMA R3, R38, R23, R3 ;  /* 0x0000001726037223 */ /* 0x000fca0000000003 */
[----:B------:R-:W-:-:S05]  /*7030*/  F2FP.BF16.F32.PACK_AB R3, RZ, R3 ;  /* 0x00000003ff03723e */ /* 0x000fca00000010ff */
[----:B------:R0:W-:Y:S01]  /*7040*/  @P1 STG.E.U16 desc[UR36][R6.64+0x130], R3 ;  /* 0x0001300306001986 */ /* 0x0001e2000c101524 */
[----:B------:R-:W-:Y:S05]  /*7050*/  @!P0 BRA `(.L_x_185) ;  /* 0x0000000000048947 */ /* 0x000fea0003800000 */
[----:B------:R3:W5:Y:S02]  /*7060*/  LDG.E.LTC128B.U16 R88, desc[UR36][R8.64+0x132] ;  /* 0x0001322408587981 */ /* 0x000764000c1e1520 */
.L_x_185:
[----:B------:R-:W-:Y:S05]  /*7070*/  BSYNC B1 ;  /* 0x0000000000017941 */ /* 0x000fea0003800000 */
.L_x_184:
[----:B------:R-:W-:Y:S05]  /*7080*/  @!P0 BRA `(.L_x_186) ;  /* 0x0000001400d08947 */ /* 0x000fea0003800000 */
[----:B0----5:R-:W-:-:S04]  /*7090*/  IMAD.U32 R3, R88, 0x10000, RZ ;  /* 0x0001000058037824 */ /* 0x021fc800078e00ff */
[----:B------:R-:W-:-:S04]  /*70a0*/  FMUL R0, R3, R104 ;  /* 0x0000006803007220 */ /* 0x000fc80000400000 */
[----:B------:R-:W-:-:S05]  /*70b0*/  FFMA R0, R39, R23, R0 ;  /* 0x0000001727007223 */ /* 0x000fca0000000000 */
[----:B------:R-:W-:-:S05]  /*70c0*/  F2FP.BF16.F32.PACK_AB R0, RZ, R0 ;  /* 0x00000000ff00723e */ /* 0x000fca00000010ff */
[----:B------:R0:W-:Y:S01]  /*70d0*/  STG.E.U16 desc[UR36][R10.64+0x132], R0 ;  /* 0x000132000a007986 */ /* 0x0001e2000c101524 */
[----:B------:R-:W-:Y:S05]  /*70e0*/  BRA `(.L_x_186) ;  /* 0x0000001400b87947 */ /* 0x000fea0003800000 */
.L_x_29:
[----:B------:R-:W-:Y:S01]  /*70f0*/  ULDC.64 UR4, c[0x0][0x5c0] ;  /* 0x0001700000047ab9 */ /* 0x000fe20000000a00 */
[----:B------:R-:W-:Y:S01]  /*7100*/  ISETP.GT.AND P3, PT, R3, 0x1, PT ;  /* 0x000000010300780c */ /* 0x000fe20003f64270 */
[-C--:B------:R-:W-:Y:S01]  /*7110*/  FMUL R88, R88, R23.reuse ;  /* 0x0000001758587220 */ /* 0x080fe20000400000 */
[----:B------:R-:W-:Y:S01]  /*7120*/  LEA R6, P0, R10, UR4, 0x1 ;  /* 0x000000040a067c11 */ /* 0x000fe2000f8008ff */
[-C--:B------:R-:W-:Y:S01]  /*7130*/  FMUL R89, R89, R23.reuse ;  /* 0x0000001759597220 */ /* 0x080fe20000400000 */
[----:B------:R-:W-:Y:S01]  /*7140*/  SHF.L.U64.HI R9, R8, 0x4, R9 ;  /* 0x0000000408097819 */ /* 0x000fe20000010209 */
[-C--:B------:R-:W-:Y:S01]  /*7150*/  FMUL R90, R90, R23.reuse ;  /* 0x000000175a5a7220 */ /* 0x080fe20000400000 */
[----:B------:R-:W-:Y:S01]  /*7160*/  LEA.HI.X R7, R10, UR5, R123, 0x1, P0 ;  /* 0x000000050a077c11 */ /* 0x000fe200080f0c7b */
[-C--:B------:R-:W-:Y:S01]  /*7170*/  FMUL R91, R91, R23.reuse ;  /* 0x000000175b5b7220 */ /* 0x080fe20000400000 */
[----:B------:R-:W-:Y:S01]  /*7180*/  ISETP.GT.AND P0, PT, R0, RZ, P3 ;  /* 0x000000ff0000720c */ /* 0x000fe20001f04270 */
[-C--:B------:R-:W-:Y:S01]  /*7190*/  FMUL R92, R92, R23.reuse ;  /* 0x000000175c5c7220 */ /* 0x080fe20000400000 */
[----:B------:R-:W-:Y:S01]  /*71a0*/  F2FP.BF16.F32.PACK_AB R88, RZ, R88 ;  /* 0x00000058ff58723e */ /* 0x000fe200000010ff */
[----:B------:R-:W-:Y:S01]  /*71b0*/  FMUL R93, R93, R23 ;  /* 0x000000175d5d7220 */ /* 0x000fe20000400000 */
[----:B------:R-:W-:Y:S01]  /*71c0*/  F2FP.BF16.F32.PACK_AB R89, RZ, R89 ;  /* 0x00000059ff59723e */ /* 0x000fe200000010ff */
[-C--:B------:R-:W-:Y:S01]  /*71d0*/  FMUL R94, R94, R23.reuse ;  /* 0x000000175e5e7220 */ /* 0x080fe20000400000 */
[----:B------:R-:W-:Y:S01]  /*71e0*/  ISETP.GT.AND P1, PT, R0, 0x8, P1 ;  /* 0x000000080000780c */ /* 0x000fe20000f24270 */
[----:B------:R-:W-:Y:S01]  /*71f0*/  @P2 STG.E.U16 desc[UR36][R6.64], R88 ;  /* 0x0000005806002986 */ /* 0x000fe2000c101524 */
[----:B------:R-:W-:Y:S01]  /*7200*/  LEA R8, P4, R8, R6, 0x4 ;  /* 0x0000000608087211 */ /* 0x000fe200078820ff */
[-C--:B------:R-:W-:Y:S01]  /*7210*/  FMUL R95, R95, R23.reuse ;  /* 0x000000175f5f7220 */ /* 0x080fe20000400000 */
[C---:B------:R-:W-:Y:S01]  /*7220*/  ISETP.GT.AND P2, PT, R3.reuse, 0x8, PT ;  /* 0x000000080300780c */ /* 0x040fe20003f44270 */
[-C--:B------:R-:W-:Y:S01]  /*7230*/  FMUL R96, R96, R23.reuse ;  /* 0x0000001760607220 */ /* 0x080fe20000400000 */
[C---:B------:R-:W-:Y:S01]  /*7240*/  ISETP.GT.AND P3, PT, R0.reuse, 0x8, P3 ;  /* 0x000000080000780c */ /* 0x040fe20001f64270 */
[----:B------:R-:W-:Y:S01]  /*7250*/  @P0 STG.E.U16 desc[UR36][R6.64+0x2], R89 ;  /* 0x0000025906000986 */ /* 0x000fe2000c101524 */
[----:B------:R-:W-:Y:S01]  /*7260*/  ISETP.GT.AND P0, PT, R3, 0x9, PT ;  /* 0x000000090300780c */ /* 0x000fe20003f04270 */
[----:B------:R-:W-:Y:S01]  /*7270*/  IMAD.X R9, R9, 0x1, R7, P4 ;  /* 0x0000000109097824 */ /* 0x000fe200020e0607 */
[C---:B------:R-:W-:Y:S01]  /*7280*/  ISETP.GT.AND P5, PT, R0.reuse, RZ, P2 ;  /* 0x000000ff0000720c */ /* 0x040fe200017a4270 */
[-C--:B------:R-:W-:Y:S01]  /*7290*/  FMUL R97, R97, R23.reuse ;  /* 0x0000001761617220 */ /* 0x080fe20000400000 */
[----:B------:R-:W-:Y:S01]  /*72a0*/  ISETP.GT.AND P4, PT, R0, RZ, P0 ;  /* 0x000000ff0000720c */ /* 0x000fe20000784270 */
[-C--:B------:R-:W-:Y:S01]  /*72b0*/  FMUL R98, R98, R23.reuse ;  /* 0x0000001762627220 */ /* 0x080fe20000400000 */
[----:B------:R-:W-:Y:S01]  /*72c0*/  F2FP.BF16.F32.PACK_AB R90, RZ, R90 ;  /* 0x0000005aff5a723e */ /* 0x000fe200000010ff */
[----:B------:R-:W-:Y:S01]  /*72d0*/  FMUL R99, R99, R23 ;  /* 0x0000001763637220 */ /* 0x000fe20000400000 */
[----:B------:R-:W-:Y:S01]  /*72e0*/  F2FP.BF16.F32.PACK_AB R91, RZ, R91 ;  /* 0x0000005bff5b723e */ /* 0x000fe200000010ff */
[----:B------:R-:W-:Y:S01]  /*72f0*/  FMUL R100, R100, R23 ;  /* 0x0000001764647220 */ /* 0x000fe20000400000 */
[----:B------:R-:W-:Y:S01]  /*7300*/  F2FP.BF16.F32.PACK_AB R92, RZ, R92 ;  /* 0x0000005cff5c723e */ /* 0x000fe200000010ff */
[----:B------:R-:W-:Y:S01]  /*7310*/  @P1 STG.E.U16 desc[UR36][R8.64], R90 ;  /* 0x0000005a08001986 */ /* 0x000fe2000c101524 */
[----:B------:R-:W-:Y:S01]  /*7320*/  F2FP.BF16.F32.PACK_AB R93, RZ, R93 ;  /* 0x0000005dff5d723e */ /* 0x000fe200000010ff */
[-C--:B------:R-:W-:Y:S01]  /*7330*/  FMUL R101, R101, R23.reuse ;  /* 0x0000001765657220 */ /* 0x080fe20000400000 */
[----:B------:R-:W-:Y:S01]  /*7340*/  ISETP.GT.AND P2, PT, R0, 0x8, P2 ;  /* 0x000000080000780c */ /* 0x000fe20001744270 */
[----:B------:R-:W-:Y:S01]  /*7350*/  @P3 STG.E.U16 desc[UR36][R8.64+0x2], R91 ;  /* 0x0000025b08003986 */ /* 0x000fe2000c101524 */
[C---:B------:R-:W-:Y:S01]  /*7360*/  ISETP.GT.AND P1, PT, R3.reuse, 0x10, PT ;  /* 0x000000100300780c */ /* 0x040fe20003f24270 */
[-C--:B------:R-:W-:Y:S01]  /*7370*/  FMUL R102, R102, R23.reuse ;  /* 0x0000001766667220 */ /* 0x080fe20000400000 */
[C---:B------:R-:W-:Y:S01]  /*7380*/  ISETP.GT.AND P3, PT, R0.reuse, 0x8, P0 ;  /* 0x000000080000780c */ /* 0x040fe20000764270 */
[----:B------:R-:W-:Y:S01]  /*7390*/  @P5 STG.E.U16 desc[UR36][R6.64+0x10], R92 ;  /* 0x0000105c06005986 */ /* 0x000fe2000c101524 */
[----:B------:R-:W-:Y:S01]  /*73a0*/  ISETP.GT.AND P0, PT, R3, 0x11, PT ;  /* 0x000000110300780c */ /* 0x000fe20003f04270 */
[-C--:B------:R-:W-:Y:S01]  /*73b0*/  FMUL R103, R103, R23.reuse ;  /* 0x0000001767677220 */ /* 0x080fe20000400000 */
[C---:B------:R-:W-:Y:S01]  /*73c0*/  ISETP.GT.AND P5, PT, R0.reuse, RZ, P1 ;  /* 0x000000ff0000720c */ /* 0x040fe20000fa4270 */
[----:B------:R-:W-:Y:S01]  /*73d0*/  @P4 STG.E.U16 desc[UR36][R6.64+0x12], R93 ;  /* 0x0000125d06004986 */ /* 0x000fe2000c101524 */
        /* <DEDUP_REMOVED lines=209> */
[----:B------:R-:W-:Y:S01]  /*80f0*/  FMUL R39, R39, R23 ;  /* 0x0000001727277220 */ /* 0x000fe20000400000 */
[----:B------:R-:W-:Y:S01]  /*8100*/  ISETP.GT.AND P1, PT, R0, 0x8, P2 ;  /* 0x000000080000780c */ /* 0x000fe20001724270 */
[----:B------:R-:W-:Y:S01]  /*8110*/  @P3 STG.E.U16 desc[UR36][R8.64+0xb2], R71 ;  /* 0x0000b24708003986 */ /* 0x000fe2000c101524 */
[----:B------:R-:W-:-:S02]  /*8120*/  ISETP.GT.AND P2, PT, R3, 0x68, PT ;  /* 0x000000680300780c */ /* 0x000fc40003f44270 */
[C---:B------:R-:W-:Y:S01]  /*8130*/  ISETP.GT.AND P3, PT, R0.reuse, 0x8, P0 ;  /* 0x000000080000780c */ /* 0x040fe20000764270 */
[----:B------:R-:W-:Y:S01]  /*8140*/  @P5 STG.E.U16 desc[UR36][R6.64+0xc0], R40 ;  /* 0x0000c02806005986 */ /* 0x000fe2000c101524 */
[----:B------:R-:W-:Y:S02]  /*8150*/  ISETP.GT.AND P0, PT, R3, 0x69, PT ;  /* 0x000000690300780c */ /* 0x000fe40003f04270 */
[C---:B------:R-:W-:Y:S01]  /*8160*/  ISETP.GT.AND P5, PT, R0.reuse, RZ, P2 ;  /* 0x000000ff0000720c */ /* 0x040fe200017a4270 */
[----:B------:R-:W-:Y:S01]  /*8170*/  @P4 STG.E.U16 desc[UR36][R6.64+0xc2], R41 ;  /* 0x0000c22906004986 */ /* 0x000fe2000c101524 */
[----:B------:R-:W-:Y:S02]  /*8180*/  ISETP.GT.AND P4, PT, R0, RZ, P0 ;  /* 0x000000ff0000720c */ /* 0x000fe40000784270 */
[----:B------:R-:W-:Y:S02]  /*8190*/  F2FP.BF16.F32.PACK_AB R42, RZ, R42 ;  /* 0x0000002aff2a723e */ /* 0x000fe400000010ff */
[----:B------:R-:W-:-:S02]  /*81a0*/  F2FP.BF16.F32.PACK_AB R43, RZ, R43 ;  /* 0x0000002bff2b723e */ /* 0x000fc400000010ff */
[----:B------:R-:W-:Y:S01]  /*81b0*/  F2FP.BF16.F32.PACK_AB R44, RZ, R44 ;  /* 0x0000002cff2c723e */ /* 0x000fe200000010ff */
[----:B------:R-:W-:Y:S01]  /*81c0*/  @P1 STG.E.U16 desc[UR36][R8.64+0xc0], R42 ;  /* 0x0000c02a08001986 */ /* 0x000fe2000c101524 */
[----:B------:R-:W-:Y:S02]  /*81d0*/  F2FP.BF16.F32.PACK_AB R45, RZ, R45 ;  /* 0x0000002dff2d723e */ /* 0x000fe400000010ff */
[C---:B------:R-:W-:Y:S01]  /*81e0*/  ISETP.GT.AND P1, PT, R0.reuse, 0x8, P2 ;  /* 0x000000080000780c */ /* 0x040fe20001724270 */
[----:B------:R-:W-:Y:S01]  /*81f0*/  @P3 STG.E.U16 desc[UR36][R8.64+0xc2], R43 ;  /* 0x0000c22b08003986 */ /* 0x000fe2000c101524 */
[C---:B------:R-:W-:Y:S02]  /*8200*/  ISETP.GT.AND P2, PT, R3.reuse, 0x70, PT ;  /* 0x000000700300780c */ /* 0x040fe40003f44270 */
[----:B------:R-:W-:Y:S01]  /*8210*/  ISETP.GT.AND P3, PT, R0, 0x8, P0 ;  /* 0x000000080000780c */ /* 0x000fe20000764270 */
[----:B------:R-:W-:Y:S01]  /*8220*/  @P5 STG.E.U16 desc[UR36][R6.64+0xd0], R44 ;  /* 0x0000d02c06005986 */ /* 0x000fe2000c101524 */
[----:B------:R-:W-:-:S02]  /*8230*/  ISETP.GT.AND P0, PT, R3, 0x71, PT ;  /* 0x000000710300780c */ /* 0x000fc40003f04270 */
[C---:B------:R-:W-:Y:S01]  /*8240*/  ISETP.GT.AND P5, PT, R0.reuse, RZ, P2 ;  /* 0x000000ff0000720c */ /* 0x040fe200017a4270 */
[----:B------:R-:W-:Y:S01]  /*8250*/  @P4 STG.E.U16 desc[UR36][R6.64+0xd2], R45 ;  /* 0x0000d22d06004986 */ /* 0x000fe2000c101524 */
[----:B------:R-:W-:Y:S02]  /*8260*/  ISETP.GT.AND P4, PT, R0, RZ, P0 ;  /* 0x000000ff0000720c */ /* 0x000fe40000784270 */
[----:B------:R-:W-:Y:S02]  /*8270*/  F2FP.BF16.F32.PACK_AB R46, RZ, R46 ;  /* 0x0000002eff2e723e */ /* 0x000fe400000010ff */
[----:B------:R-:W-:Y:S02]  /*8280*/  F2FP.BF16.F32.PACK_AB R47, RZ, R47 ;  /* 0x0000002fff2f723e */ /* 0x000fe400000010ff */
[----:B------:R-:W-:Y:S01]  /*8290*/  F2FP.BF16.F32.PACK_AB R48, RZ, R48 ;  /* 0x00000030ff30723e */ /* 0x000fe200000010ff */
[----:B------:R-:W-:Y:S01]  /*82a0*/  @P1 STG.E.U16 desc[UR36][R8.64+0xd0], R46 ;  /* 0x0000d02e08001986 */ /* 0x000fe2000c101524 */
[----:B------:R-:W-:-:S02]  /*82b0*/  F2FP.BF16.F32.PACK_AB R49, RZ, R49 ;  /* 0x00000031ff31723e */ /* 0x000fc400000010ff */
[C---:B------:R-:W-:Y:S01]  /*82c0*/  ISETP.GT.AND P2, PT, R0.reuse, 0x8, P2 ;  /* 0x000000080000780c */ /* 0x040fe20001744270 */
[----:B------:R-:W-:Y:S01]  /*82d0*/  @P3 STG.E.U16 desc[UR36][R8.64+0xd2], R47 ;  /* 0x0000d22f08003986 */ /* 0x000fe2000c101524 */
[C---:B------:R-:W-:Y:S02]  /*82e0*/  ISETP.GT.AND P3, PT, R3.reuse, 0x78, PT ;  /* 0x000000780300780c */ /* 0x040fe40003f64270 */
[C---:B------:R-:W-:Y:S01]  /*82f0*/  ISETP.GT.AND P0, PT, R0.reuse, 0x8, P0 ;  /* 0x000000080000780c */ /* 0x040fe20000704270 */
[----:B------:R-:W-:Y:S01]  /*8300*/  @P5 STG.E.U16 desc[UR36][R6.64+0xe0], R48 ;  /* 0x0000e03006005986 */ /* 0x000fe2000c101524 */
[----:B------:R-:W-:Y:S02]  /*8310*/  ISETP.GT.AND P1, PT, R3, 0x79, PT ;  /* 0x000000790300780c */ /* 0x000fe40003f24270 */
[----:B------:R-:W-:Y:S01]  /*8320*/  F2FP.BF16.F32.PACK_AB R50, RZ, R50 ;  /* 0x00000032ff32723e */ /* 0x000fe200000010ff */
[----:B------:R-:W-:Y:S01]  /*8330*/  @P4 STG.E.U16 desc[UR36][R6.64+0xe2], R49 ;  /* 0x0000e23106004986 */ /* 0x000fe2000c101524 */
[----:B------:R-:W-:-:S02]  /*8340*/  ISETP.GT.AND P4, PT, R0, RZ, P3 ;  /* 0x000000ff0000720c */ /* 0x000fc40001f84270 */
[C---:B------:R-:W-:Y:S01]  /*8350*/  ISETP.GT.AND P5, PT, R0.reuse, RZ, P1 ;  /* 0x000000ff0000720c */ /* 0x040fe20000fa4270 */
[----:B------:R-:W-:Y:S01]  /*8360*/  @P2 STG.E.U16 desc[UR36][R8.64+0xe0], R50 ;  /* 0x0000e03208002986 */ /* 0x000fe2000c101524 */
[----:B------:R-:W-:Y:S02]  /*8370*/  F2FP.BF16.F32.PACK_AB R51, RZ, R51 ;  /* 0x00000033ff33723e */ /* 0x000fe400000010ff */
[----:B------:R-:W-:Y:S02]  /*8380*/  F2FP.BF16.F32.PACK_AB R52, RZ, R52 ;  /* 0x00000034ff34723e */ /* 0x000fe400000010ff */
[----:B------:R-:W-:Y:S01]  /*8390*/  ISETP.GT.AND P2, PT, R3, 0x80, PT ;  /* 0x000000800300780c */ /* 0x000fe20003f44270 */
[----:B------:R-:W-:Y:S01]  /*83a0*/  @P0 STG.E.U16 desc[UR36][R8.64+0xe2], R51 ;  /* 0x0000e23308000986 */ /* 0x000fe2000c101524 */
[----:B------:R-:W-:Y:S02]  /*83b0*/  F2FP.BF16.F32.PACK_AB R53, RZ, R53 ;  /* 0x00000035ff35723e */ /* 0x000fe400000010ff */
[C---:B------:R-:W-:Y:S01]  /*83c0*/  ISETP.GT.AND P3, PT, R0.reuse, 0x8, P3 ;  /* 0x000000080000780c */ /* 0x040fe20001f64270 */
[----:B------:R-:W-:Y:S01]  /*83d0*/  @P4 STG.E.U16 desc[UR36][R6.64+0xf0], R52 ;  /* 0x0000f03406004986 */ /* 0x000fe2000c101524 */
[----:B------:R-:W-:-:S02]  /*83e0*/  ISETP.GT.AND P1, PT, R0, 0x8, P1 ;  /* 0x000000080000780c */ /* 0x000fc40000f24270 */
[----:B------:R-:W-:Y:S01]  /*83f0*/  ISETP.GT.AND P0, PT, R3, 0x81, PT ;  /* 0x000000810300780c */ /* 0x000fe20003f04270 */
[----:B------:R-:W-:Y:S01]  /*8400*/  @P5 STG.E.U16 desc[UR36][R6.64+0xf2], R53 ;  /* 0x0000f23506005986 */ /* 0x000fe2000c101524 */
[C---:B------:R-:W-:Y:S02]  /*8410*/  ISETP.GT.AND P4, PT, R0.reuse, RZ, P2 ;  /* 0x000000ff0000720c */ /* 0x040fe40001784270 */
        /* <DEDUP_REMOVED lines=8> */
[C---:B------:R-:W-:Y:S02]  /*84a0*/  ISETP.GT.AND P1, PT, R0.reuse, 0x8, P0 ;  /* 0x000000080000780c */ /* 0x040fe40000724270 */
[C---:B------:R-:W-:Y:S01]  /*84b0*/  ISETP.GT.AND P0, PT, R3.reuse, 0x89, PT ;  /* 0x000000890300780c */ /* 0x040fe20003f04270 */
[----:B------:R-:W-:Y:S01]  /*84c0*/  @P4 STG.E.U16 desc[UR36][R6.64+0x100], R24 ;  /* 0x0001001806004986 */ /* 0x000fe2000c101524 */
[----:B------:R-:W-:Y:S02]  /*84d0*/  ISETP.GT.AND P4, PT, R3, 0x88, PT ;  /* 0x000000880300780c */ /* 0x000fe40003f84270 */
[----:B------:R-:W-:Y:S01]  /*84e0*/  F2FP.BF16.F32.PACK_AB R26, RZ, R26 ;  /* 0x0000001aff1a723e */ /* 0x000fe200000010ff */
[----:B------:R-:W-:Y:S01]  /*84f0*/  @P5 STG.E.U16 desc[UR36][R6.64+0x102], R25 ;  /* 0x0001021906005986 */ /* 0x000fe2000c101524 */
[----:B------:R-:W-:-:S02]  /*8500*/  ISETP.GT.AND P5, PT, R0, RZ, P4 ;  /* 0x000000ff0000720c */ /* 0x000fc400027a4270 */
[----:B------:R-:W-:Y:S01]  /*8510*/  F2FP.BF16.F32.PACK_AB R27, RZ, R27 ;  /* 0x0000001bff1b723e */ /* 0x000fe200000010ff */
[----:B------:R-:W-:Y:S01]  /*8520*/  @P2 STG.E.U16 desc[UR36][R8.64+0x100], R26 ;  /* 0x0001001a08002986 */ /* 0x000fe2000c101524 */
[----:B------:R-:W-:Y:S02]  /*8530*/  F2FP.BF16.F32.PACK_AB R28, RZ, R28 ;  /* 0x0000001cff1c723e */ /* 0x000fe400000010ff */
[C---:B------:R-:W-:Y:S01]  /*8540*/  ISETP.GT.AND P3, PT, R0.reuse, RZ, P0 ;  /* 0x000000ff0000720c */ /* 0x040fe20000764270 */
[----:B------:R-:W-:Y:S01]  /*8550*/  @P1 STG.E.U16 desc[UR36][R8.64+0x102], R27 ;  /* 0x0001021b08001986 */ /* 0x000fe2000c101524 */
[C---:B------:R-:W-:Y:S02]  /*8560*/  ISETP.GT.AND P4, PT, R0.reuse, 0x8, P4 ;  /* 0x000000080000780c */ /* 0x040fe40002784270 */
[----:B------:R-:W-:Y:S02]  /*8570*/  F2FP.BF16.F32.PACK_AB R29, RZ, R29 ;  /* 0x0000001dff1d723e */ /* 0x000fe400000010ff */
[----:B------:R-:W-:Y:S01]  /*8580*/  F2FP.BF16.F32.PACK_AB R30, RZ, R30 ;  /* 0x0000001eff1e723e */ /* 0x000fe200000010ff */
[----:B------:R-:W-:Y:S01]  /*8590*/  @P5 STG.E.U16 desc[UR36][R6.64+0x110], R28 ;  /* 0x0001101c06005986 */ /* 0x000fe2000c101524 */
[----:B------:R-:W-:-:S02]  /*85a0*/  ISETP.GT.AND P5, PT, R0, 0x8, P0 ;  /* 0x000000080000780c */ /* 0x000fc400007a4270 */
[----:B------:R-:W-:Y:S02]  /*85b0*/  F2FP.BF16.F32.PACK_AB R31, RZ, R31 ;  /* 0x0000001fff1f723e */ /* 0x000fe400000010ff */
[C---:B------:R-:W-:Y:S01]  /*85c0*/  ISETP.GT.AND P0, PT, R3.reuse, 0x91, PT ;  /* 0x000000910300780c */ /* 0x040fe20003f04270 */
[----:B------:R-:W-:Y:S01]  /*85d0*/  @P3 STG.E.U16 desc[UR36][R6.64+0x112], R29 ;  /* 0x0001121d06003986 */ /* 0x000fe2000c101524 */
[----:B------:R-:W-:Y:S02]  /*85e0*/  ISETP.GT.AND P3, PT, R3, 0x90, PT ;  /* 0x000000900300780c */ /* 0x000fe40003f64270 */
[----:B------:R-:W-:Y:S01]  /*85f0*/  F2FP.BF16.F32.PACK_AB R32, RZ, R32 ;  /* 0x00000020ff20723e */ /* 0x000fe200000010ff */
[----:B------:R-:W-:Y:S01]  /*8600*/  @P4 STG.E.U16 desc[UR36][R8.64+0x110], R30 ;  /* 0x0001101e08004986 */ /* 0x000fe2000c101524 */
[C---:B------:R-:W-:Y:S02]  /*8610*/  ISETP.GT.AND P4, PT, R0.reuse, RZ, P3 ;  /* 0x000000ff0000720c */ /* 0x040fe40001f84270 */
[----:B------:R-:W-:Y:S01]  /*8620*/  F2FP.BF16.F32.PACK_AB R33, RZ, R33 ;  /* 0x00000021ff21723e */ /* 0x000fe200000010ff */
[----:B------:R-:W-:Y:S01]  /*8630*/  @P5 STG.E.U16 desc[UR36][R8.64+0x112], R31 ;  /* 0x0001121f08005986 */ /* 0x000fe2000c101524 */
[----:B------:R-:W-:-:S02]  /*8640*/  ISETP.GT.AND P5, PT, R0, RZ, P0 ;  /* 0x000000ff0000720c */ /* 0x000fc400007a4270 */
[C---:B------:R-:W-:Y:S02]  /*8650*/  ISETP.GT.AND P2, PT, R3.reuse, 0x98, PT ;  /* 0x000000980300780c */ /* 0x040fe40003f44270 */
[----:B------:R-:W-:Y:S02]  /*8660*/  ISETP.GT.AND P1, PT, R3, 0x99, PT ;  /* 0x000000990300780c */ /* 0x000fe40003f24270 */
[C---:B------:R-:W-:Y:S02]  /*8670*/  ISETP.GT.AND P3, PT, R0.reuse, 0x8, P3 ;  /* 0x000000080000780c */ /* 0x040fe40001f64270 */
[C---:B------:R-:W-:Y:S01]  /*8680*/  ISETP.GT.AND P0, PT, R0.reuse, 0x8, P0 ;  /* 0x000000080000780c */ /* 0x040fe20000704270 */
[----:B------:R-:W-:Y:S01]  /*8690*/  @P4 STG.E.U16 desc[UR36][R6.64+0x120], R32 ;  /* 0x0001202006004986 */ /* 0x000fe2000c101524 */
[C---:B------:R-:W-:Y:S02]  /*86a0*/  ISETP.GT.AND P4, PT, R0.reuse, RZ, P1 ;  /* 0x000000ff0000720c */ /* 0x040fe40000f84270 */
[----:B------:R-:W-:Y:S01]  /*86b0*/  F2FP.BF16.F32.PACK_AB R34, RZ, R34 ;  /* 0x00000022ff22723e */ /* 0x000fe200000010ff */
[----:B------:R-:W-:Y:S01]  /*86c0*/  @P5 STG.E.U16 desc[UR36][R6.64+0x122], R33 ;  /* 0x0001222106005986 */ /* 0x000fe2000c101524 */
[----:B------:R-:W-:-:S02]  /*86d0*/  ISETP.GT.AND P5, PT, R0, RZ, P2 ;  /* 0x000000ff0000720c */ /* 0x000fc400017a4270 */
[C---:B------:R-:W-:Y:S02]  /*86e0*/  ISETP.GT.AND P2, PT, R0.reuse, 0x8, P2 ;  /* 0x000000080000780c */ /* 0x040fe40001744270 */
[----:B------:R-:W-:Y:S01]  /*86f0*/  F2FP.BF16.F32.PACK_AB R35, RZ, R35 ;  /* 0x00000023ff23723e */ /* 0x000fe200000010ff */
[----:B------:R-:W-:Y:S01]  /*8700*/  @P3 STG.E.U16 desc[UR36][R8.64+0x120], R34 ;  /* 0x0001202208003986 */ /* 0x000fe2000c101524 */
[----:B------:R-:W-:Y:S02]  /*8710*/  ISETP.GT.AND P1, PT, R0, 0x8, P1 ;  /* 0x000000080000780c */ /* 0x000fe40000f24270 */
[----:B------:R-:W-:Y:S01]  /*8720*/  F2FP.BF16.F32.PACK_AB R36, RZ, R36 ;  /* 0x00000024ff24723e */ /* 0x000fe200000010ff */
[----:B------:R-:W-:Y:S01]  /*8730*/  @P0 STG.E.U16 desc[UR36][R8.64+0x122], R35 ;  /* 0x0001222308000986 */ /* 0x000fe2000c101524 */
[----:B------:R-:W-:Y:S02]  /*8740*/  F2FP.BF16.F32.PACK_AB R37, RZ, R37 ;  /* 0x00000025ff25723e */ /* 0x000fe400000010ff */
[----:B------:R-:W-:Y:S01]  /*8750*/  F2FP.BF16.F32.PACK_AB R38, RZ, R38 ;  /* 0x00000026ff26723e */ /* 0x000fe200000010ff */
[----:B------:R-:W-:Y:S01]  /*8760*/  @P5 STG.E.U16 desc[UR36][R6.64+0x130], R36 ;  /* 0x0001302406005986 */ /* 0x000fe2000c101524 */
[----:B------:R-:W-:-:S03]  /*8770*/  F2FP.BF16.F32.PACK_AB R39, RZ, R39 ;  /* 0x00000027ff27723e */ /* 0x000fc600000010ff */
[----:B------:R0:W-:Y:S02]  /*8780*/  @P4 STG.E.U16 desc[UR36][R6.64+0x132], R37 ;  /* 0x0001322506004986 */ /* 0x0001e4000c101524 */
[----:B0-----:R-:W-:Y:S02]  /*8790*/  @P2 IMAD.MOV.U32 R6, RZ, RZ, R8 ;  /* 0x000000ffff062224 */ /* 0x001fe400078e0008 */
[----:B------:R-:W-:-:S05]  /*87a0*/  @P2 IMAD.MOV.U32 R7, RZ, RZ, R9 ;  /* 0x000000ffff072224 */ /* 0x000fca00078e0009 */
[----:B------:R0:W-:Y:S04]  /*87b0*/  @P2 STG.E.U16 desc[UR36][R6.64+0x130], R38 ;  /* 0x0001302606002986 */ /* 0x0001e8000c101524 */
[----:B------:R0:W-:Y:S02]  /*87c0*/  @P1 STG.E.U16 desc[UR36][R8.64+0x132], R39 ;  /* 0x0001322708001986 */ /* 0x0001e4000c101524 */
.L_x_186:
[----:B------:R-:W-:Y:S05]  /*87d0*/  BSYNC B0 ;  /* 0x0000000000007941 */ /* 0x000fea0003800000 */
.L_x_28:
[----:B------:R-:W-:Y:S01]  /*87e0*/  ULDC UR4, c[0x0][0xc] ;  /* 0x0000030000047ab9 */ /* 0x000fe20000000800 */
[----:B------:R-:W-:Y:S01]  /*87f0*/  ULDC UR5, c[0x0][0x10] ;  /* 0x0000040000057ab9 */ /* 0x000fe20000000800 */
[----:B0-----:R-:W0:Y:S01]  /*8800*/  LDC R3, c[0x0][0x14] ;  /* 0x00000500ff037b82 */ /* 0x001e220000000800 */
[----:B------:R-:W-:Y:S01]  /*8810*/  UIMAD.WIDE.U32 UR4, UR4, UR5, URZ ;  /* 0x00000005040472a5 */ /* 0x000fe2000f8e003f */
[----:B------:R-:W-:Y:S01]  /*8820*/  PRMT R0, RZ, 0x7610, R0 ;  /* 0x00007610ff007816 */ /* 0x000fe20000000000 */
[----:B------:R-:W-:Y:S02]  /*8830*/  IMAD.MOV.U32 R107, RZ, RZ, -0x1 ;  /* 0xffffffffff6b7424 */ /* 0x000fe400078e00ff */
[----:B------:R-:W-:Y:S02]  /*8840*/  IMAD.MOV.U32 R105, RZ, RZ, -0x1 ;  /* 0xffffffffff697424 */ /* 0x000fe400078e00ff */
[----:B0-----:R-:W-:-:S04]  /*8850*/  IMAD.WIDE.U32 R16, R3, UR4, R16 ;  /* 0x0000000403107c25 */ /* 0x001fc8000f8e0010 */
[----:B------:R-:W-:Y:S01]  /*8860*/  IMAD R3, R3, UR5, RZ ;  /* 0x0000000503037c24 */ /* 0x000fe2000f8e02ff */
[----:B------:R-:W-:Y:S02]  /*8870*/  ULDC.64 UR4, c[0x0][0x650] ;  /* 0x0001940000047ab9 */ /* 0x000fe40000000a00 */
[----:B------:R-:W-:Y:S01]  /*8880*/  ISETP.GE.U32.AND P0, PT, R16, UR4, PT ;  /* 0x0000000410007c0c */ /* 0x000fe2000bf06070 */
[----:B------:R-:W-:-:S05]  /*8890*/  IMAD.IADD R17, R17, 0x1, R3 ;  /* 0x0000000111117824 */ /* 0x000fca00078e0203 */
[----:B------:R-:W-:-:S13]  /*88a0*/  ISETP.GE.U32.AND.EX P0, PT, R17, UR5, PT, P0 ;  /* 0x0000000511007c0c */ /* 0x000fda000bf06100 */
[----:B------:R-:W-:Y:S05]  /*88b0*/  @P0 BRA `(.L_x_187) ;  /* 0x0000000400640947 */ /* 0x000fea0003800000 */
[----:B------:R-:W0:Y:S01]  /*88c0*/  S2R R12, SR_CTAID.X ;  /* 0x00000000000c7919 */ /* 0x000e220000002500 */
[----:B------:R-:W0:Y:S01]  /*88d0*/  LDC.64 R10, c[0x0][0x628] ;  /* 0x00018a00ff0a7b82 */ /* 0x000e220000000a00 */
[----:B------:R-:W-:Y:S01]  /*88e0*/  ULDC UR4, c[0x0][0x150] ;  /* 0x0000540000047ab9 */ /* 0x000fe20000000800 */
[----:B-1234-:R-:W-:Y:S01]  /*88f0*/  IMAD.MOV.U32 R8, RZ, RZ, R16 ;  /* 0x000000ffff087224 */ /* 0x01efe200078e0010 */
[----:B------:R-:W1:Y:S01]  /*8900*/  S2R R24, SR_CTAID.Y ;  /* 0x0000000000187919 */ /* 0x000e620000002600 */
[----:B------:R-:W-:-:S04]  /*8910*/  IMAD.MOV.U32 R9, RZ, RZ, R17 ;  /* 0x000000ffff097224 */ /* 0x000fc800078e0011 */
[----:B------:R-:W2:Y:S08]  /*8920*/  LDC R21, c[0x0][0x144] ;  /* 0x00005100ff157b82 */ /* 0x000eb00000000800 */
[----:B------:R-:W3:Y:S08]  /*8930*/  LDC R0, c[0x0][0x630] ;  /* 0x00018c00ff007b82 */ /* 0x000ef00000000800 */
[----:B------:R-:W4:Y:S01]  /*8940*/  LDC.64 R14, c[0x0][0x620] ;  /* 0x00018800ff0e7b82 */ /* 0x000f220000000a00 */
[----:B0-----:R-:W-:-:S04]  /*8950*/  ISETP.NE.U32.AND P0, PT, R10, RZ, PT ;  /* 0x000000ff0a00720c */ /* 0x001fc80003f05070 */
[----:B------:R-:W-:Y:S02]  /*8960*/  ISETP.NE.AND.EX P0, PT, R11, RZ, PT, P0 ;  /* 0x000000ff0b00720c */ /* 0x000fe40003f05300 */
[----:B------:R-:W-:-:S05]  /*8970*/  I2FP.F32.U32 R3, R12 ;  /* 0x0000000c00037245 */ /* 0x000fca0000201000 */
[----:B------:R-:W-:-:S04]  /*8980*/  FMUL R3, R3, UR4 ;  /* 0x0000000403037c20 */ /* 0x000fc80008400000 */
[----:B------:R0:W0:Y:S02]  /*8990*/  F2I.U32.TRUNC.NTZ R20, R3 ;  /* 0x0000000300147305 */ /* 0x000024000020f000 */
[----:B-123--:R-:W-:Y:S05]  /*89a0*/  @!P0 BRA `(.L_x_188) ;  /* 0x0000000000288947 */ /* 0x00efea0003800000 */
[----:B0-----:R-:W0:Y:S02]  /*89b0*/  LDC R3, c[0x0][0x634] ;  /* 0x00018d00ff037b82 */ /* 0x001e240000000800 */
        /* <DEDUP_REMOVED lines=9> */
.L_x_188:
[----:B------:R-:W1:Y:S01]  /*8a50*/  LDC.64 R28, c[0x0][0x640] ;  /* 0x00019000ff1c7b82 */ /* 0x000e620000000a00 */
[-CC-:B------:R-:W-:Y:S01]  /*8a60*/  SHF.R.U64 R105, R8, R0.reuse, R9.reuse ;  /* 0x0000000008697219 */ /* 0x180fe20000001209 */
[----:B0-----:R-:W-:Y:S01]  /*8a70*/  IMAD.MOV R20, RZ, RZ, -R20 ;  /* 0x000000ffff147224 */ /* 0x001fe200078e0a14 */
[----:B------:R-:W-:Y:S01]  /*8a80*/  SHF.R.U32.HI R0, RZ, R0, R9 ;  /* 0x00000000ff007219 */ /* 0x000fe20000011609 */
[----:B------:R-:W-:Y:S01]  /*8a90*/  ULDC UR4, c[0x0][0x154] ;  /* 0x0000550000047ab9 */ /* 0x000fe20000000800 */
[----:B------:R-:W-:Y:S01]  /*8aa0*/  IADD3 R3, P0, RZ, -R105, RZ ;  /* 0x80000069ff037210 */ /* 0x000fe20007f1e0ff */
[----:B------:R-:W-:Y:S02]  /*8ab0*/  IMAD R21, R21, R20, R12 ;  /* 0x0000001415157224 */ /* 0x000fe400078e020c */
[----:B------:R-:W0:Y:S01]  /*8ac0*/  LDC R6, c[0x0][0x618] ;  /* 0x00018600ff067b82 */ /* 0x000e220000000800 */
[----:B------:R-:W-:Y:S02]  /*8ad0*/  IMAD.MOV.U32 R7, RZ, RZ, 0x1 ;  /* 0x00000001ff077424 */ /* 0x000fe400078e00ff */
[----:B------:R-:W-:-:S04]  /*8ae0*/  IMAD.X R5, RZ, RZ, ~R0, P0 ;  /* 0x000000ffff057224 */ /* 0x000fc800000e0e00 */
[-C--:B----4-:R-:W-:Y:S01]  /*8af0*/  IMAD R0, R5, R14.reuse, RZ ;  /* 0x0000000e05007224 */ /* 0x090fe200078e02ff */
[----:B------:R-:W2:Y:S01]  /*8b00*/  LDC R8, c[0x0][0x608] ;  /* 0x00018200ff087b82 */ /* 0x000ea20000000800 */
[----:B------:R-:W-:-:S04]  /*8b10*/  IMAD.WIDE.U32 R4, R3, R14, R16 ;  /* 0x0000000e03047225 */ /* 0x000fc800078e0010 */
[----:B------:R-:W-:Y:S01]  /*8b20*/  IMAD R3, R3, R15, R0 ;  /* 0x0000000f03037224 */ /* 0x000fe200078e0200 */
[----:B------:R-:W-:Y:S02]  /*8b30*/  I2FP.F32.U32 R0, R24 ;  /* 0x0000001800007245 */ /* 0x000fe40000201000 */
[----:B------:R-:W3:Y:S01]  /*8b40*/  LDC R26, c[0x0][0x658] ;  /* 0x00019600ff1a7b82 */ /* 0x000ee20000000800 */
[----:B------:R-:W-:Y:S01]  /*8b50*/  IMAD.IADD R3, R5, 0x1, R3 ;  /* 0x0000000105037824 */ /* 0x000fe200078e0203 */
[----:B-1----:R-:W-:Y:S01]  /*8b60*/  ISETP.NE.U32.AND P0, PT, R28, RZ, PT ;  /* 0x000000ff1c00720c */ /* 0x002fe20003f05070 */
[----:B------:R-:W-:Y:S01]  /*8b70*/  FMUL R0, R0, UR4 ;  /* 0x0000000400007c20 */ /* 0x000fe20008400000 */
[----:B------:R-:W-:Y:S02]  /*8b80*/  IMAD.MOV.U32 R5, RZ, RZ, -0x1 ;  /* 0xffffffffff057424 */ /* 0x000fe400078e00ff */
[----:B------:R-:W-:Y:S01]  /*8b90*/  ISETP.NE.AND.EX P0, PT, R29, RZ, PT, P0 ;  /* 0x000000ff1d00720c */ /* 0x000fe20003f05300 */
[----:B------:R1:W4:Y:S01]  /*8ba0*/  F2I.U32.TRUNC.NTZ R13, R0 ;  /* 0x00000000000d7305 */ /* 0x000322000020f000 */
[----:B------:R-:W1:Y:S01]  /*8bb0*/  LDC R15, c[0x0][0x148] ;  /* 0x00005200ff0f7b82 */ /* 0x000e620000000800 */
[----:B0-----:R-:W-:-:S02]  /*8bc0*/  SHF.R.U64 R12, R4, R6, R3 ;  /* 0x00000006040c7219 */ /* 0x001fc40000001203 */
[----:B------:R-:W-:-:S05]  /*8bd0*/  SHF.R.U32.HI R3, RZ, R6, R3 ;  /* 0x00000006ff037219 */ /* 0x000fca0000011603 */
[----:B------:R-:W0:Y:S01]  /*8be0*/  LDC R20, c[0x0][0x600] ;  /* 0x00018000ff147b82 */ /* 0x000e220000000800 */
[-CC-:B--2---:R-:W-:Y:S02]  /*8bf0*/  SHF.R.U64 R10, R12, R8.reuse, R3.reuse ;  /* 0x000000080c0a7219 */ /* 0x184fe40000001203 */
[----:B------:R-:W-:-:S05]  /*8c00*/  SHF.R.U32.HI R3, RZ, R8, R3 ;  /* 0x00000008ff037219 */ /* 0x000fca0000011603 */
[----:B------:R-:W2:Y:S01]  /*8c10*/  LDC R27, c[0x0][0x648] ;  /* 0x00019200ff1b7b82 */ /* 0x000ea20000000800 */
[-C--:B---3--:R-:W-:Y:S02]  /*8c20*/  SHF.L.U32 R4, R5, R26.reuse, RZ ;  /* 0x0000001a05047219 */ /* 0x088fe400000006ff */
[-CC-:B------:R-:W-:Y:S02]  /*8c30*/  SHF.R.U64 R14, R10, R26.reuse, R3.reuse ;  /* 0x0000001a0a0e7219 */ /* 0x180fe40000001203 */
[----:B------:R-:W-:Y:S02]  /*8c40*/  SHF.R.U32.HI R5, RZ, R26, R3 ;  /* 0x0000001aff057219 */ /* 0x000fe40000011603 */
[----:B------:R-:W-:Y:S01]  /*8c50*/  LOP3.LUT R25, RZ, R4, RZ, 0x33, !PT ;  /* 0x00000004ff197212 */ /* 0x000fe200078e33ff */
[----:B------:R-:W3:Y:S01]  /*8c60*/  LDC R30, c[0x0][0x638] ;  /* 0x00018e00ff1e7b82 */ /* 0x000ee20000000800 */
[----:B------:R-:W-:Y:S01]  /*8c70*/  SHF.L.U32 R26, R7, R26, RZ ;  /* 0x0000001a071a7219 */ /* 0x000fe200000006ff */
[----:B------:R-:W-:-:S06]  /*8c80*/  IMAD.MOV.U32 R4, RZ, RZ, R14 ;  /* 0x000000ffff047224 */ /* 0x000fcc00078e000e */
[----:B------:R-:W0:Y:S01]  /*8c90*/  LDC R31, c[0x0][0x610] ;  /* 0x00018400ff1f7b82 */ /* 0x000e220000000800 */
[----:B----4-:R-:W-:Y:S05]  /*8ca0*/  @!P0 BRA `(.L_x_189) ;  /* 0x0000000000288947 */ /* 0x010fea0003800000 */
[----:B------:R-:W4:Y:S02]  /*8cb0*/  LDC R3, c[0x0][0x64c] ;  /* 0x00019300ff037b82 */ /* 0x000f240000000800 */
[----:B----4-:R-:W-:-:S05]  /*8cc0*/  IADD3 R3, P0, R14, R3, RZ ;  /* 0x000000030e037210 */ /* 0x010fca0007f1e0ff */
        /* <DEDUP_REMOVED lines=8> */
.L_x_189:
[----:B------:R-:W-:Y:S01]  /*8d50*/  ISETP.NE.AND P0, PT, R2, 0x1, PT ;  /* 0x000000010200780c */ /* 0x000fe20003f05270 */
[----:B0-----:R-:W-:Y:S01]  /*8d60*/  VIADD R7, R20, 0xffffffff ;  /* 0xffffffff14077836 */ /* 0x001fe20000000000 */
[----:B-12---:R-:W-:Y:S01]  /*8d70*/  SHF.R.U64 R0, R4, R27, R5 ;  /* 0x0000001b04007219 */ /* 0x006fe20000001205 */
[----:B------:R-:W-:Y:S01]  /*8d80*/  IMAD.MOV R13, RZ, RZ, -R13 ;  /* 0x000000ffff0d7224 */ /* 0x000fe200078e0a0d */
[----:B------:R-:W-:Y:S01]  /*8d90*/  LOP3.LUT R5, R10, R25, RZ, 0xc0, !PT ;  /* 0x000000190a057212 */ /* 0x000fe200078ec0ff */
[----:B------:R-:W-:Y:S02]  /*8da0*/  IMAD.MOV.U32 R6, RZ, RZ, 0x1 ;  /* 0x00000001ff067424 */ /* 0x000fe400078e00ff */
[----:B------:R-:W-:Y:S02]  /*8db0*/  IMAD.MOV R3, RZ, RZ, -R0 ;  /* 0x000000ffff037224 */ /* 0x000fe400078e0a00 */
[----:B------:R-:W-:Y:S01]  /*8dc0*/  IMAD R4, R26, R0, R5 ;  /* 0x000000001a047224 */ /* 0x000fe200078e0205 */
[----:B------:R-:W-:Y:S01]  /*8dd0*/  LOP3.LUT R5, R12, R7, RZ, 0xc0, !PT ;  /* 0x000000070c057212 */ /* 0x000fe200078ec0ff */
[----:B---3--:R-:W-:-:S02]  /*8de0*/  IMAD R0, R3, R30, R14 ;  /* 0x0000001e03007224 */ /* 0x008fc400078e020e */
[----:B------:R-:W-:Y:S02]  /*8df0*/  @P0 IMAD R21, R15, R13, R24 ;  /* 0x0000000d0f150224 */ /* 0x000fe400078e0218 */
[----:B------:R-:W-:Y:S01]  /*8e00*/  IMAD R3, R0, R20, R5 ;  /* 0x0000001400037224 */ /* 0x000fe200078e0205 */
[----:B------:R-:W-:Y:S01]  /*8e10*/  PRMT R0, R6, 0x7610, R0 ;  /* 0x0000761006007816 */ /* 0x000fe20000000000 */
[----:B------:R-:W-:-:S05]  /*8e20*/  IMAD R4, R4, R31, R21 ;  /* 0x0000001f04047224 */ /* 0x000fca00078e0215 */
[----:B------:R-:W-:Y:S02]  /*8e30*/  SEL R107, R3, R4, !P0 ;  /* 0x00000004036b7207 */ /* 0x000fe40004000000 */
[----:B------:R-:W-:-:S07]  /*8e40*/  SEL R4, R4, R3, !P0 ;  /* 0x0000000304047207 */ /* 0x000fce0004000000 */
.L_x_187:
[----:B------:R-:W-:Y:S01]  /*8e50*/  LOP3.LUT P0, RZ, R0, 0xff, RZ, 0xc0, !PT ;  /* 0x000000ff00ff7812 */ /* 0x000fe2000780c0ff */
[----:B------:R-:W-:-:S12]  /*8e60*/  IMAD.MOV.U32 R106, RZ, RZ, R4 ;  /* 0x000000ffff6a7224 */ /* 0x000fd800078e0004 */
[----:B------:R-:W-:Y:S05]  /*8e70*/  @P0 BRA `(.L_x_190) ;  /* 0xffffff8000240947 */ /* 0x000fea000383ffff */
[----:B------:R-:W-:Y:S05]  /*8e80*/  EXIT ;  /* 0x000000000000794d */ /* 0x000fea0003800000 */
.L_x_3:
[----:B0-----:R-:W-:Y:S01]  /*8e90*/  ULDC.64 UR4, c[0x0][0x650] ;  /* 0x0001940000047ab9 */ /* 0x001fe20000000a00 */
        /* <DEDUP_REMOVED lines=25> */
.L_x_192:
[--C-:B------:R-:W-:Y:S01]  /*9030*/  SHF.R.U64 R12, R10, R14, R11.reuse ;  /* 0x0000000e0a0c7219 */ /* 0x100fe2000000120b */
[----:B------:R-:W0:Y:S01]  /*9040*/  LDC R22, c[0x0][0x618] ;  /* 0x00018600ff167b82 */ /* 0x000e220000000800 */
[----:B------:R-:W-:Y:S01]  /*9050*/  I2FP.F32.U32 R6, R4 ;  /* 0x0000000400067245 */ /* 0x000fe20000201000 */
[----:B------:R-:W-:Y:S01]  /*9060*/  ULDC UR4, c[0x0][0x150] ;  /* 0x0000540000047ab9 */ /* 0x000fe20000000800 */
[----:B------:R-:W-:Y:S02]  /*9070*/  SHF.R.U32.HI R5, RZ, R14, R11 ;  /* 0x0000000eff057219 */ /* 0x000fe4000001160b */
[----:B------:R-:W-:Y:S01]  /*9080*/  IADD3 R9, P0, RZ, -R12, RZ ;  /* 0x8000000cff097210 */ /* 0x000fe20007f1e0ff */
[----:B------:R-:W-:Y:S01]  /*9090*/  FMUL R11, R6, UR4 ;  /* 0x00000004060b7c20 */ /* 0x000fe20008400000 */
[----:B------:R-:W-:Y:S01]  /*90a0*/  ULDC UR4, c[0x0][0x154] ;  /* 0x0000550000047ab9 */ /* 0x000fe20000000800 */
[----:B------:R-:W1:Y:S02]  /*90b0*/  LDC.64 R24, c[0x0][0x640] ;  /* 0x00019000ff187b82 */ /* 0x000e640000000a00 */
[----:B------:R-:W-:-:S02]  /*90c0*/  IMAD.X R5, RZ, RZ, ~R5, P0 ;  /* 0x000000ffff057224 */ /* 0x000fc400000e0e05 */
[----:B------:R-:W2:Y:S01]  /*90d0*/  F2I.U32.TRUNC.NTZ R11, R11 ;  /* 0x0000000b000b7305 */ /* 0x000ea2000020f000 */
[----:B------:R-:W-:-:S03]  /*90e0*/  IMAD.WIDE.U32 R6, R9, R20, R16 ;  /* 0x0000001409067225 */ /* 0x000fc600078e0010 */
[----:B------:R-:W3:Y:S01]  /*90f0*/  LDC R13, c[0x0][0x144] ;  /* 0x00005100ff0d7b82 */ /* 0x000ee20000000800 */
[----:B------:R-:W-:-:S04]  /*9100*/  IMAD R8, R5, R20, RZ ;  /* 0x0000001405087224 */ /* 0x000fc800078e02ff */
[----:B------:R-:W-:Y:S02]  /*9110*/  IMAD R5, R9, R21, R8 ;  /* 0x0000001509057224 */ /* 0x000fe400078e0208 */
[----:B------:R-:W-:Y:S01]  /*9120*/  IMAD.MOV.U32 R8, RZ, RZ, -0x1 ;  /* 0xffffffffff087424 */ /* 0x000fe200078e00ff */
[----:B------:R-:W4:Y:S01]  /*9130*/  LDC R14, c[0x0][0x608] ;  /* 0x00018200ff0e7b82 */ /* 0x000f220000000800 */
[----:B------:R-:W-:Y:S01]  /*9140*/  IMAD.IADD R5, R7, 0x1, R5 ;  /* 0x0000000107057824 */ /* 0x000fe200078e0205 */
[----:B------:R-:W-:-:S04]  /*9150*/  I2FP.F32.U32 R7, R3 ;  /* 0x0000000300077245 */ /* 0x000fc80000201000 */
[-C--:B0-----:R-:W-:Y:S01]  /*9160*/  SHF.R.U64 R10, R6, R22.reuse, R5 ;  /* 0x00000016060a7219 */ /* 0x081fe20000001205 */
[----:B--2---:R-:W-:Y:S01]  /*9170*/  IMAD.MOV R6, RZ, RZ, -R11 ;  /* 0x000000ffff067224 */ /* 0x004fe200078e0a0b */
[----:B------:R-:W0:Y:S01]  /*9180*/  LDC R9, c[0x0][0x658] ;  /* 0x00019600ff097b82 */ /* 0x000e220000000800 */
[----:B-1----:R-:W-:Y:S01]  /*9190*/  ISETP.NE.U32.AND P0, PT, R24, RZ, PT ;  /* 0x000000ff1800720c */ /* 0x002fe20003f05070 */
[----:B------:R-:W-:Y:S01]  /*91a0*/  FMUL R7, R7, UR4 ;  /* 0x0000000407077c20 */ /* 0x000fe20008400000 */
[----:B------:R-:W-:Y:S02]  /*91b0*/  SHF.R.U32.HI R5, RZ, R22, R5 ;  /* 0x00000016ff057219 */ /* 0x000fe40000011605 */
[----:B------:R-:W-:-:S03]  /*91c0*/  ISETP.NE.AND.EX P0, PT, R25, RZ, PT, P0 ;  /* 0x000000ff1900720c */ /* 0x000fc60003f05300 */
[----:B------:R-:W1:Y:S01]  /*91d0*/  LDC R20, c[0x0][0x148] ;  /* 0x00005200ff147b82 */ /* 0x000e620000000800 */
[----:B---3--:R-:W-:Y:S02]  /*91e0*/  IMAD R23, R13, R6, R4 ;  /* 0x000000060d177224 */ /* 0x008fe400078e0204 */
[----:B------:R-:W-:-:S05]  /*91f0*/  IMAD.MOV.U32 R6, RZ, RZ, 0x1 ;  /* 0x00000001ff067424 */ /* 0x000fca00078e00ff */
[----:B------:R-:W2:Y:S01]  /*9200*/  LDC R21, c[0x0][0x600] ;  /* 0x00018000ff157b82 */ /* 0x000ea20000000800 */
[-CC-:B----4-:R-:W-:Y:S02]  /*9210*/  SHF.R.U64 R13, R10, R14.reuse, R5.reuse ;  /* 0x0000000e0a0d7219 */ /* 0x190fe40000001205 */
[----:B------:R-:W-:Y:S02]  /*9220*/  SHF.R.U32.HI R4, RZ, R14, R5 ;  /* 0x0000000eff047219 */ /* 0x000fe40000011605 */
[----:B------:R3:W4:Y:S03]  /*9230*/  F2I.U32.TRUNC.NTZ R14, R7 ;  /* 0x00000007000e7305 */ /* 0x000726000020f000 */
[----:B------:R-:W1:Y:S01]  /*9240*/  LDC R26, c[0x0][0x648] ;  /* 0x00019200ff1a7b82 */ /* 0x000e620000000800 */
[-C--:B0-----:R-:W-:Y:S02]  /*9250*/  SHF.R.U64 R15, R13, R9.reuse, R4 ;  /* 0x000000090d0f7219 */ /* 0x081fe40000001204 */
[----:B------:R-:W-:-:S02]  /*9260*/  SHF.L.U32 R8, R8, R9, RZ ;  /* 0x0000000908087219 */ /* 0x000fc400000006ff */
[-C--:B------:R-:W-:Y:S01]  /*9270*/  SHF.R.U32.HI R5, RZ, R9.reuse, R4 ;  /* 0x00000009ff057219 */ /* 0x080fe20000011604 */
[----:B------:R-:W-:Y:S01]  /*9280*/  IMAD.MOV.U32 R4, RZ, RZ, R15 ;  /* 0x000000ffff047224 */ /* 0x000fe200078e000f */
[----:B------:R-:W-:Y:S01]  /*9290*/  SHF.L.U32 R22, R6, R9, RZ ;  /* 0x0000000906167219 */ /* 0x000fe200000006ff */
[----:B------:R-:W0:Y:S01]  /*92a0*/  LDC R27, c[0x0][0x638] ;  /* 0x00018e00ff1b7b82 */ /* 0x000e220000000800 */
[----:B------:R-:W-:-:S07]  /*92b0*/  LOP3.LUT R28, RZ, R8, RZ, 0x33, !PT ;  /* 0x00000008ff1c7212 */ /* 0x000fce00078e33ff */
        /* <DEDUP_REMOVED lines=12> */
.L_x_193:
[----:B------:R-:W-:Y:S01]  /*9380*/  ISETP.NE.AND P0, PT, R2, 0x1, PT ;  /* 0x000000010200780c */ /* 0x000fe20003f05270 */
[----:B--2---:R-:W-:Y:S01]  /*9390*/  VIADD R7, R21, 0xffffffff ;  /* 0xffffffff15077836 */ /* 0x004fe20000000000 */
[----:B-1----:R-:W-:Y:S01]  /*93a0*/  SHF.R.U64 R5, R4, R26, R5 ;  /* 0x0000001a04057219 */ /* 0x002fe20000001205 */
[----:B------:R-:W-:Y:S01]  /*93b0*/  IMAD.MOV R14, RZ, RZ, -R14 ;  /* 0x000000ffff0e7224 */ /* 0x000fe200078e0a0e */
[----:B------:R-:W-:Y:S01]  /*93c0*/  LOP3.LUT R4, R13, R28, RZ, 0xc0, !PT ;  /* 0x0000001c0d047212 */ /* 0x000fe200078ec0ff */
[----:B------:R-:W-:Y:S01]  /*93d0*/  IMAD.MOV.U32 R8, RZ, RZ, R12 ;  /* 0x000000ffff087224 */ /* 0x000fe200078e000c */
[----:B------:R-:W-:Y:S01]  /*93e0*/  LOP3.LUT R10, R10, R7, RZ, 0xc0, !PT ;  /* 0x000000070a0a7212 */ /* 0x000fe200078ec0ff */
[----:B------:R-:W-:Y:S02]  /*93f0*/  IMAD.MOV R6, RZ, RZ, -R5 ;  /* 0x000000ffff067224 */ /* 0x000fe400078e0a05 */
[----:B------:R-:W-:-:S04]  /*9400*/  IMAD R4, R22, R5, R4 ;  /* 0x0000000516047224 */ /* 0x000fc800078e0204 */
[----:B------:R-:W-:Y:S02]  /*9410*/  @P0 IMAD R23, R20, R14, R3 ;  /* 0x0000000e14170224 */ /* 0x000fe400078e0203 */
[----:B0-----:R-:W-:Y:S02]  /*9420*/  IMAD R3, R6, R27, R15 ;  /* 0x0000001b06037224 */ /* 0x001fe400078e020f */
[----:B------:R-:W-:Y:S02]  /*9430*/  IMAD R7, R4, R29, R23 ;  /* 0x0000001d04077224 */ /* 0x000fe400078e0217 */
[----:B------:R-:W-:Y:S02]  /*9440*/  IMAD R4, R3, R21, R10 ;  /* 0x0000001503047224 */ /* 0x000fe400078e020a */
[----:B------:R-:W-:-:S03]  /*9450*/  IMAD.MOV.U32 R6, RZ, RZ, 0x1 ;  /* 0x00000001ff067424 */ /* 0x000fc600078e00ff */
[----:B------:R-:W-:Y:S02]  /*9460*/  SEL R9, R4, R7, !P0 ;  /* 0x0000000704097207 */ /* 0x000fe40004000000 */
[----:B------:R-:W-:-:S07]  /*9470*/  SEL R7, R7, R4, !P0 ;  /* 0x0000000407077207 */ /* 0x000fce0004000000 */
.L_x_191:
[----:B------:R-:W-:-:S08]  /*9480*/  NOP ;  /* 0x0000000000007918 */ /* 0x000fd00000000000 */
[----:B------:R-:W0:-:S00]  /*9490*/  USETMAXREG.DEALLOC.CTAPOOL 0x28 ;  /* 0x00000028000079c8 */ /* 0x000e0000080e0500 */
[----:B0-----:R-:W-:-:S13]  /*94a0*/  ISETP.NE.AND P0, PT, R0, RZ, PT ;  /* 0x000000ff0000720c */ /* 0x001fda0003f05270 */
[----:B------:R-:W-:Y:S05]  /*94b0*/  @P0 EXIT ;  /* 0x000000000000094d */ /* 0x000fea0003800000 */
[----:B------:R-:W-:Y:S01]  /*94c0*/  LOP3.LUT P0, RZ, R6, 0xff, RZ, 0xc0, !PT ;  /* 0x000000ff06ff7812 */ /* 0x000fe2000780c0ff */
[----:B------:R-:W-:Y:S02]  /*94d0*/  IMAD.MOV.U32 R0, RZ, RZ, 0x1 ;  /* 0x00000001ff007424 */ /* 0x000fe400078e00ff */
[----:B------:R-:W-:-:S10]  /*94e0*/  IMAD.MOV.U32 R12, RZ, RZ, RZ ;  /* 0x000000ffff0c7224 */ /* 0x000fd400078e00ff */
[----:B------:R-:W-:Y:S05]  /*94f0*/  @!P0 BRA `(.L_x_194) ;  /* 0x0000000c00608947 */ /* 0x000fea0003800000 */
[----:B------:R-:W0:Y:S01]  /*9500*/  LDC R0, c[0x0][0x28c] ;  /* 0x0000a300ff007b82 */ /* 0x000e220000000800 */
[----:B------:R-:W-:Y:S01]  /*9510*/  ULDC UR5, c[0x0][0x658] ;  /* 0x0001960000057ab9 */ /* 0x000fe20000000800 */
[----:B------:R-:W-:Y:S01]  /*9520*/  UMOV UR7, 0xffffffff ;  /* 0xffffffff00077882 */ /* 0x000fe20000000000 */
[----:B------:R-:W-:Y:S01]  /*9530*/  ULDC UR6, c[0x0][0xc] ;  /* 0x0000030000067ab9 */ /* 0x000fe20000000800 */
[----:B------:R-:W-:Y:S01]  /*9540*/  USHF.L.U32 UR9, UR7, UR5, URZ ;  /* 0x0000000507097299 */ /* 0x000fe2000800063f */
[C---:B------:R-:W-:Y:S01]  /*9550*/  LOP3.LUT P2, RZ, R18.reuse, 0x7f, RZ, 0xc0, !PT ;  /* 0x0000007f12ff7812 */ /* 0x040fe2000784c0ff */
[----:B------:R-:W-:Y:S01]  /*9560*/  UMOV UR8, 0x1 ;  /* 0x0000000100087882 */ /* 0x000fe20000000000 */
[----:B------:R-:W-:Y:S01]  /*9570*/  ULDC UR7, c[0x0][0x10] ;  /* 0x0000040000077ab9 */ /* 0x000fe20000000800 */
[----:B------:R-:W-:Y:S01]  /*9580*/  LOP3.LUT P0, RZ, R18, 0x1f, RZ, 0xc0, !PT ;  /* 0x0000001f12ff7812 */ /* 0x000fe2000780c0ff */
[----:B------:R-:W-:Y:S01]  /*9590*/  UIMAD.WIDE.U32 UR6, UR6, UR7, URZ ;  /* 0x00000007060672a5 */ /* 0x000fe2000f8e003f */
[----:B------:R-:W-:Y:S01]  /*95a0*/  BSSY B0, `(.L_x_194) ;  /* 0x00000cd000007945 */ /* 0x000fe20003800000 */
[----:B------:R-:W-:Y:S01]  /*95b0*/  USHF.L.U32 UR5, UR8, UR5, URZ ;  /* 0x0000000508057299 */ /* 0x000fe2000800063f */
[----:B------:R-:W-:Y:S01]  /*95c0*/  IMAD.MOV.U32 R13, RZ, RZ, 0x1 ;  /* 0x00000001ff0d7424 */ /* 0x000fe200078e00ff */
[----:B------:R-:W-:Y:S01]  /*95d0*/  LOP3.LUT R11, R19, 0x2, RZ, 0xfc, !PT ;  /* 0x00000002130b7812 */ /* 0x000fe200078efcff */
[----:B------:R-:W-:Y:S01]  /*95e0*/  ULDC UR8, c[0x0][0x14] ;  /* 0x0000050000087ab9 */ /* 0x000fe20000000800 */
[----:B------:R-:W-:Y:S01]  /*95f0*/  PLOP3.LUT P0, PT, P0, P2, PT, 0x8a, 0x0 ;  /* 0x000000000000781c */ /* 0x000fe20000705172 */
[----:B------:R-:W-:Y:S01]  /*9600*/  UIMAD.WIDE.U32 UR30, UR6, UR8, URZ ;  /* 0x00000008061e72a5 */ /* 0x000fe2000f8e003f */
[----:B------:R-:W-:Y:S01]  /*9610*/  IMAD.MOV.U32 R12, RZ, RZ, RZ ;  /* 0x000000ffff0c7224 */ /* 0x000fe200078e00ff */
[----:B------:R-:W-:Y:S01]  /*9620*/  UIMAD UR7, UR7, UR8, URZ ;  /* 0x00000008070772a4 */ /* 0x000fe2000f8e023f */
[----:B------:R-:W-:Y:S01]  /*9630*/  ULDC UR4, c[0x0][0x600] ;  /* 0x0001800000047ab9 */ /* 0x000fe20000000800 */
[----:B------:R-:W-:-:S02]  /*9640*/  ULOP3.LUT UR6, URZ, UR9, URZ, 0x33, !UPT ;  /* 0x000000093f067292 */ /* 0x000fc4000f8e333f */
[----:B------:R-:W-:Y:S01]  /*9650*/  UIADD3 UR4, UR4, -0x1, URZ ;  /* 0xffffffff04047890 */ /* 0x000fe2000fffe03f */
[----:B0-----:R-:W-:Y:S01]  /*9660*/  VIADD R0, R0, 0x7f ;  /* 0x0000007f00007836 */ /* 0x001fe20000000000 */
[----:B------:R-:W-:Y:S01]  /*9670*/  UIADD3 UR7, UR31, UR7, URZ ;  /* 0x000000071f077290 */ /* 0x000fe2000fffe03f */
[----:B------:R-:W-:-:S03]  /*9680*/  ULDC.64 UR38, c[0x0][0x198] ;  /* 0x0000660000267ab9 */ /* 0x000fc60000000a00 */
[----:B------:R-:W-:-:S04]  /*9690*/  SHF.R.S32.HI R3, RZ, 0x1f, R0 ;  /* 0x0000001fff037819 */ /* 0x000fc80000011400 */
[----:B------:R-:W-:Y:S01]  /*96a0*/  LEA.HI R3, R3, R0, RZ, 0x7 ;  /* 0x0000000003037211 */ /* 0x000fe200078f38ff */
[----:B------:R-:W-:-:S03]  /*96b0*/  IMAD.MOV.U32 R0, RZ, RZ, 0x1 ;  /* 0x00000001ff007424 */ /* 0x000fc600078e00ff */
[----:B------:R-:W-:-:S05]  /*96c0*/  SHF.R.S32.HI R3, RZ, 0x7, R3 ;  /* 0x00000007ff037819 */ /* 0x000fca0000011403 */
[----:B------:R-:W-:-:S07]  /*96d0*/  VIADD R10, R3, 0x1 ;  /* 0x00000001030a7836 */ /* 0x000fce0000000000 */
.L_x_206:
[----:B------:R-:W-:-:S03]  /*96e0*/  UMOV UR8, 0xffffffff ;  /* 0xffffffff00087882 */ /* 0x000fc60000000000 */
[----:B------:R-:W-:Y:S05]  /*96f0*/  BRA.DIV UR8, `(.L_x_195) ;  /* 0x0000000e08a87947 */ /* 0x000fea000b800000 */
[----:B------:R-:W-:-:S13]  /*9700*/  ELECT P6, URZ, PT ;  /* 0x00000000003f782f */ /* 0x000fda00038c0000 */
.L_x_216:
[----:B------:R-:W0:Y:S01]  /*9710*/  LDC R4, c[0x0][0x28c] ;  /* 0x0000a300ff047b82 */ /* 0x000e220000000800 */
[----:B------:R-:W-:Y:S01]  /*9720*/  BSSY B1, `(.L_x_196) ;  /* 0x0000043000017945 */ /* 0x000fe20003800000 */
[----:B0-----:R-:W-:-:S13]  /*9730*/  ISETP.LT.OR P6, PT, R4, 0x1, !P6 ;  /* 0x000000010400780c */ /* 0x001fda00077c1670 */
[----:B------:R-:W-:Y:S05]  /*9740*/  @P6 BRA `(.L_x_197) ;  /* 0x0000000400006947 */ /* 0x000fea0003800000 */
[----:B------:R-:W-:Y:S02]  /*9750*/  IMAD.SHL.U32 R15, R7, 0x80, RZ ;  /* 0x00000080070f7824 */ /* 0x000fe400078e00ff */
[----:B------:R-:W-:Y:S02]  /*9760*/  IMAD R18, R9, 0xa0, RZ ;  /* 0x000000a009127824 */ /* 0x000fe400078e02ff */
[----:B------:R-:W-:Y:S02]  /*9770*/  IMAD.MOV.U32 R20, RZ, RZ, RZ ;  /* 0x000000ffff147224 */ /* 0x000fe400078e00ff */
[----:B------:R-:W-:Y:S02]  /*9780*/  IMAD.MOV.U32 R4, RZ, RZ, R10 ;  /* 0x000000ffff047224 */ /* 0x000fe400078e000a */
[----:B------:R-:W-:Y:S02]  /*9790*/  IMAD.MOV.U32 R5, RZ, RZ, R0 ;  /* 0x000000ffff057224 */ /* 0x000fe400078e0000 */
[----:B------:R-:W-:-:S07]  /*97a0*/  IMAD.MOV.U32 R6, RZ, RZ, R12 ;  /* 0x000000ffff067224 */ /* 0x000fce00078e000c */
.L_x_201:
[----:B------:R-:W0:Y:S01]  /*97b0*/  S2R R14, SR_CgaCtaId ;  /* 0x00000000000e7919 */ /* 0x000e220000008800 */
[----:B------:R-:W-:Y:S01]  /*97c0*/  MOV R7, 0x400 ;  /* 0x0000040000077802 */ /* 0x000fe20000000f00 */
[----:B------:R-:W1:Y:S03]  /*97d0*/  @!P2 LDC R9, c[0x0][0x500] ;  /* 0x00014000ff09ab82 */ /* 0x000e660000000800 */
[----:B0-----:R-:W-:Y:S02]  /*97e0*/  LEA R21, R14, R7, 0x18 ;  /* 0x000000070e157211 */ /* 0x001fe400078ec0ff */
[----:B------:R-:W-:-:S03]  /*97f0*/  SHF.L.U32 R7, R5, 0x1f, RZ ;  /* 0x0000001f05077819 */ /* 0x000fc600000006ff */
[----:B------:R-:W-:-:S04]  /*9800*/  IMAD R14, R6, 0x8, R21 ;  /* 0x00000008060e7824 */ /* 0x000fc800078e0215 */
[----:B------:R-:W0:Y:S02]  /*9810*/  SYNCS.PHASECHK.TRANS64.TRYWAIT P1, [R14+URZ+0x18], R7 ;  /* 0x000018070e0075a7 */ /* 0x000e24000802017f */
[----:B01----:R-:W-:Y:S05]  /*9820*/  @!P1 BRA `(.L_x_198) ;  /* 0x0000000c007c9947 */ /* 0x003fea0003800000 */
.L_x_217:
[----:B0-----:R-:W-:Y:S01]  /*9830*/  PRMT R7, R11, 0x9910, RZ ;  /* 0x000099100b077816 */ /* 0x001fe200000000ff */
[----:B------:R0:W-:Y:S03]  /*9840*/  @!P2 SYNCS.ARRIVE.TRANS64 RZ, [R14+URZ], R9 ;  /* 0x000000090effa9a7 */ /* 0x0001e6000800003f */
[----:B------:R-:W-:-:S13]  /*9850*/  ISETP.NE.AND P1, PT, R7, 0x2, PT ;  /* 0x000000020700780c */ /* 0x000fda0003f25270 */
[----:B0-----:R-:W-:Y:S05]  /*9860*/  @P1 BRA `(.L_x_199) ;  /* 0x0000000000041947 */ /* 0x001fea0003800000 */
[----:B------:R-:W-:Y:S01]  /*9870*/  BPT.TRAP 0x1 ;  /* 0x000000040000795c */ /* 0x000fe20000300000 */
.L_x_199:
[----:B------:R-:W-:Y:S05]  /*9880*/  @P0 BRA `(.L_x_200) ;  /* 0x0000000000040947 */ /* 0x000fea0003800000 */
[----:B------:R-:W-:Y:S01]  /*9890*/  BPT.TRAP 0x1 ;  /* 0x000000040000795c */ /* 0x000fe20000300000 */
.L_x_200:
[--C-:B------:R-:W-:Y:S01]  /*98a0*/  IMAD R7, R6, 0x8000, R21.reuse ;  /* 0x0000800006077824 */ /* 0x100fe200078e0215 */
[----:B------:R-:W-:Y:S01]  /*98b0*/  R2UR UR34, R20 ;  /* 0x00000000142272ca */ /* 0x000fe200000e0000 */
[----:B------:R-:W-:Y:S01]  /*98c0*/  IMAD R21, R6, 0xa000, R21 ;  /* 0x0000a00006157824 */ /* 0x000fe200078e0215 */
[----:B------:R-:W-:Y:S01]  /*98d0*/  R2UR UR33, R14 ;  /* 0x000000000e2172ca */ /* 0x000fe200000e0000 */
[----:B------:R-:W-:Y:S01]  /*98e0*/  VIADD R4, R4, 0xffffffff ;  /* 0xffffffff04047836 */ /* 0x000fe20000000000 */
[----:B------:R-:W-:Y:S01]  /*98f0*/  R2UR UR24, R7 ;  /* 0x00000000071872ca */ /* 0x000fe200000e0000 */
[----:B------:R-:W-:Y:S01]  /*9900*/  UIADD3 UR14, UP0, UR38, 0xf0, URZ ;  /* 0x000000f0260e7890 */ /* 0x000fe2000ff1e03f */
[----:B------:R-:W-:Y:S01]  /*9910*/  R2UR UR8, R21 ;  /* 0x00000000150872ca */ /* 0x000fe200000e0000 */
[----:B------:R-:W-:Y:S01]  /*9920*/  UIADD3 UR40, UP1, UR38, 0x1f0, URZ ;  /* 0x000001f026287890 */ /* 0x000fe2000ff3e03f */
[----:B------:R-:W-:Y:S01]  /*9930*/  R2UR UR36, R8 ;  /* 0x00000000082472ca */ /* 0x000fe200000e0000 */
[----:B------:R-:W-:Y:S01]  /*9940*/  UIADD3.X UR15, URZ, UR39, URZ, UP0, !UPT ;  /* 0x000000273f0f7290 */ /* 0x000fe200087fe43f */
[----:B------:R-:W-:Y:S01]  /*9950*/  R2UR UR35, R15 ;  /* 0x000000000f2372ca */ /* 0x000fe200000e0000 */
[----:B------:R-:W-:Y:S01]  /*9960*/  UIADD3.X UR41, URZ, UR39, URZ, UP1, !UPT ;  /* 0x000000273f297290 */ /* 0x000fe20008ffe43f */
[----:B------:R-:W-:Y:S01]  /*9970*/  R2UR UR19, R18 ;  /* 0x00000000121372ca */ /* 0x000fe200000e0000 */
[----:B------:R-:W-:Y:S01]  /*9980*/  UIADD3 UR26, UR34, 0x40, URZ ;  /* 0x00000040221a7890 */ /* 0x000fe2000fffe03f */
[----:B------:R-:W-:Y:S01]  /*9990*/  ISETP.GT.AND P3, PT, R4, 0x1, PT ;  /* 0x000000010400780c */ /* 0x000fe20003f64270 */
[----:B------:R-:W-:Y:S01]  /*99a0*/  VIADD R6, R6, 0x1 ;  /* 0x0000000106067836 */ /* 0x000fe20000000000 */
[----:B------:R-:W-:Y:S01]  /*99b0*/  UMOV UR22, 0x0 ;  /* 0x0000000000167882 */ /* 0x000fe20000000000 */
[----:B------:R-:W-:Y:S01]  /*99c0*/  UIADD3 UR32, UR24, 0x100, URZ ;  /* 0x0000010018207890 */ /* 0x000fe2000fffe03f */
[----:B------:R-:W-:Y:S01]  /*99d0*/  VIADD R20, R20, 0x80 ;  /* 0x0000008014147836 */ /* 0x000fe20000000000 */
[----:B------:R-:W-:Y:S01]  /*99e0*/  UIADD3 UR24, UR24, 0x4100, URZ ;  /* 0x0000410018187890 */ /* 0x000fe2000fffe03f */
[----:B------:R-:W-:Y:S01]  /*99f0*/  ISETP.NE.AND P1, PT, R6, 0x3, PT ;  /* 0x000000030600780c */ /* 0x000fe20003f25270 */
[----:B------:R-:W-:-:S02]  /*9a00*/  UIADD3 UR16, UR8, 0x18100, URZ ;  /* 0x0001810008107890 */ /* 0x000fc4000fffe03f */
[----:B------:R-:W-:Y:S01]  /*9a10*/  UIADD3 UR8, UR8, 0x1d100, URZ ;  /* 0x0001d10008087890 */ /* 0x000fe2000fffe03f */
[----:B------:R-:W-:Y:S01]  /*9a20*/  SEL R14, RZ, 0x1, P1 ;  /* 0x00000001ff0e7807 */ /* 0x000fe20000800000 */
[----:B------:R-:W-:Y:S01]  /*9a30*/  UMOV UR23, 0x10000000 ;  /* 0x1000000000177882 */ /* 0x000fe20000000000 */
[----:B------:R-:W-:Y:S01]  /*9a40*/  UMOV UR25, UR33 ;  /* 0x0000002100197c82 */ /* 0x000fe20008000000 */
[----:B------:R-:W-:Y:S01]  /*9a50*/  UMOV UR28, UR36 ;  /* 0x00000024001c7c82 */ /* 0x000fe20008000000 */
[----:B------:R-:W-:Y:S01]  /*9a60*/  UMOV UR27, UR35 ;  /* 0x00000023001b7c82 */ /* 0x000fe20008000000 */
[----:B------:R-:W-:Y:S01]  /*9a70*/  UMOV UR17, UR33 ;  /* 0x0000002100117c82 */ /* 0x000fe20008000000 */
[----:B------:R-:W-:Y:S01]  /*9a80*/  UMOV UR18, UR34 ;  /* 0x0000002200127c82 */ /* 0x000fe20008000000 */
[----:B------:R-:W-:Y:S01]  /*9a90*/  UMOV UR20, UR36 ;  /* 0x0000002400147c82 */ /* 0x000fe20008000000 */
[----:B------:R0:W-:Y:S01]  /*9aa0*/  UTMALDG.3D [UR32], [UR14], desc[UR22] ;  /* 0x000016200e0075b4 */ /* 0x0001e20008011000 */
[----:B------:R-:W-:Y:S01]  /*9ab0*/  UMOV UR9, UR33 ;  /* 0x0000002100097c82 */ /* 0x000fe20008000000 */
[----:B------:R-:W-:Y:S01]  /*9ac0*/  UMOV UR11, UR19 ;  /* 0x00000013000b7c82 */ /* 0x000fe20008000000 */
[----:B------:R-:W-:Y:S01]  /*9ad0*/  UMOV UR12, UR36 ;  /* 0x00000024000c7c82 */ /* 0x000fe20008000000 */
[----:B------:R-:W-:Y:S01]  /*9ae0*/  UMOV UR10, UR26 ;  /* 0x0000001a000a7c82 */ /* 0x000fe20008000000 */
[----:B------:R-:W-:-:S02]  /*9af0*/  LOP3.LUT R5, R5, R14, RZ, 0x3c, !PT ;  /* 0x0000000e05057212 */ /* 0x000fc400078e3cff */
[----:B------:R-:W-:Y:S01]  /*9b00*/  SEL R6, R6, RZ, P1 ;  /* 0x000000ff06067207 */ /* 0x000fe20000800000 */
[----:B------:R0:W-:Y:S01]  /*9b10*/  UTMALDG.3D [UR24], [UR14], desc[UR22] ;  /* 0x000016180e0075b4 */ /* 0x0001e20008011000 */
[----:B------:R0:W-:Y:S01]  /*9b20*/  UTMALDG.3D [UR16], [UR40], desc[UR22] ;  /* 0x00001610280075b4 */ /* 0x0001e20008011000 */
[----:B------:R0:W-:Y:S02]  /*9b30*/  UTMALDG.3D [UR8], [UR40], desc[UR22] ;  /* 0x00001608280075b4 */ /* 0x0001e40008011000 */
[----:B0-----:R-:W-:Y:S05]  /*9b40*/  @P3 BRA `(.L_x_201) ;  /* 0xfffffffc00183947 */ /* 0x001fea000383ffff */
.L_x_197:
[----:B------:R-:W-:Y:S05]  /*9b50*/  BSYNC B1 ;  /* 0x0000000000017941 */ /* 0x000fea0003800000 */
.L_x_196:
[----:B------:R-:W-:Y:S01]  /*9b60*/  LOP3.LUT P3, RZ, R13, 0xff, RZ, 0xc0, !PT ;  /* 0x000000ff0dff7812 */ /* 0x000fe2000786c0ff */
[----:B------:R-:W-:Y:S01]  /*9b70*/  IMAD.IADD R12, R3, 0x1, R12 ;  /* 0x00000001030c7824 */ /* 0x000fe200078e020c */
[----:B------:R-:W-:Y:S01]  /*9b80*/  IADD3 R16, P4, R16, UR30, RZ ;  /* 0x0000001e10107c10 */ /* 0x000fe2000ff9e0ff */
[----:B------:R-:W-:Y:S01]  /*9b90*/  ULDC.64 UR8, c[0x0][0x650] ;  /* 0x0001940000087ab9 */ /* 0x000fe20000000a00 */
[----:B------:R-:W-:Y:S01]  /*9ba0*/  BSSY B1, `(.L_x_202) ;  /* 0x000006a000017945 */ /* 0x000fe20003800000 */
[----:B------:R-:W-:Y:S01]  /*9bb0*/  IMAD.MOV.U32 R9, RZ, RZ, -0x1 ;  /* 0xffffffffff097424 */ /* 0x000fe200078e00ff */
[----:B------:R-:W-:Y:S01]  /*9bc0*/  ISETP.GT.U32.AND P1, PT, R12, 0x2, PT ;  /* 0x000000020c00780c */ /* 0x000fe20003f24070 */
[----:B------:R-:W-:Y:S01]  /*9bd0*/  IMAD.MOV.U32 R8, RZ, RZ, -0x1 ;  /* 0xffffffffff087424 */ /* 0x000fe200078e00ff */
[----:B------:R-:W-:Y:S02]  /*9be0*/  IADD3.X R17, R17, UR7, RZ, P4, !PT ;  /* 0x0000000711117c10 */ /* 0x000fe4000a7fe4ff */
[----:B------:R-:W-:-:S02]  /*9bf0*/  ISETP.LT.U32.AND P1, PT, R3, 0x3, P1 ;  /* 0x000000030300780c */ /* 0x000fc40000f21070 */
[----:B------:R-:W-:Y:S01]  /*9c00*/  PRMT R13, RZ, 0x7610, R13 ;  /* 0x00007610ff0d7816 */ /* 0x000fe2000000000d */
[----:B------:R-:W0:Y:S01]  /*9c10*/  @P3 S2R R5, SR_CgaCtaId ;  /* 0x0000000000053919 */ /* 0x000e220000008800 */
[----:B------:R-:W-:-:S04]  /*9c20*/  @P3 MOV R4, 0x400 ;  /* 0x0000040000043802 */ /* 0x000fc80000000f00 */
[----:B0-----:R-:W-:Y:S01]  /*9c30*/  @P3 LEA R6, R5, R4, 0x18 ;  /* 0x0000000405063211 */ /* 0x001fe200078ec0ff */
[----:B------:R-:W-:-:S03]  /*9c40*/  IMAD.WIDE.U32 R4, R12, -0x55555555, RZ ;  /* 0xaaaaaaab0c047825 */ /* 0x000fc600078e00ff */
[----:B------:R0:W-:Y:S01]  /*9c50*/  @P3 SYNCS.ARRIVE.TRANS64.A1T0 RZ, [R6+URZ+0x48], RZ ;  /* 0x000048ff06ff39a7 */ /* 0x0001e2000810003f */
[----:B------:R-:W-:Y:S02]  /*9c60*/  ISETP.GE.U32.AND P3, PT, R3, 0x3, PT ;  /* 0x000000030300780c */ /* 0x000fe40003f66070 */
[----:B------:R-:W-:Y:S02]  /*9c70*/  SHF.R.U32.HI R7, RZ, 0x1, R5 ;  /* 0x00000001ff077819 */ /* 0x000fe40000011605 */
[----:B------:R-:W-:Y:S02]  /*9c80*/  SEL R5, RZ, 0x1, !P1 ;  /* 0x00000001ff057807 */ /* 0x000fe40004800000 */
[----:B------:R-:W-:Y:S01]  /*9c90*/  ISETP.GE.U32.AND P1, PT, R16, UR8, PT ;  /* 0x0000000810007c0c */ /* 0x000fe2000bf26070 */
[----:B------:R-:W-:Y:S01]  /*9ca0*/  IMAD R12, R7, -0x3, R12 ;  /* 0xfffffffd070c7824 */ /* 0x000fe200078e020c */
[----:B------:R-:W-:Y:S02]  /*9cb0*/  LOP3.LUT R0, R0, R5, RZ, 0x3c, !PT ;  /* 0x0000000500007212 */ /* 0x000fe400078e3cff */
[----:B------:R-:W-:-:S02]  /*9cc0*/  ISETP.GE.U32.AND.EX P1, PT, R17, UR9, PT, P1 ;  /* 0x0000000911007c0c */ /* 0x000fc4000bf26110 */
[----:B------:R-:W-:Y:S02]  /*9cd0*/  PRMT R4, RZ, 0x7610, R4 ;  /* 0x00007610ff047816 */ /* 0x000fe40000000004 */
[----:B------:R-:W-:Y:S01]  /*9ce0*/  @P3 LOP3.LUT R0, R0, 0x1, R7, 0x78, !PT ;  /* 0x0000000100003812 */ /* 0x000fe200078e7807 */
[----:B------:R-:W-:-:S08]  /*9cf0*/  IMAD.MOV.U32 R7, RZ, RZ, -0x1 ;  /* 0xffffffffff077424 */ /* 0x000fd000078e00ff */
[----:B0-----:R-:W-:Y:S05]  /*9d00*/  @P1 BRA `(.L_x_203) ;  /* 0x00000004004c1947 */ /* 0x001fea0003800000 */
[----:B------:R-:W-:Y:S01]  /*9d10*/  ULDC.64 UR8, c[0x0][0x628] ;  /* 0x00018a0000087ab9 */ /* 0x000fe20000000a00 */
[----:B------:R-:W0:Y:S01]  /*9d20*/  S2R R15, SR_CTAID.X ;  /* 0x00000000000f7919 */ /* 0x000e220000002500 */
[----:B------:R-:W-:Y:S01]  /*9d30*/  ISETP.NE.U32.AND P1, PT, RZ, UR8, PT ;  /* 0x00000008ff007c0c */ /* 0x000fe2000bf25070 */
[----:B------:R-:W-:Y:S01]  /*9d40*/  ULDC UR11, c[0x0][0x630] ;  /* 0x00018c00000b7ab9 */ /* 0x000fe20000000800 */
[----:B------:R-:W-:Y:S01]  /*9d50*/  IMAD.MOV.U32 R4, RZ, RZ, R16 ;  /* 0x000000ffff047224 */ /* 0x000fe200078e0010 */
[----:B------:R-:W1:Y:S01]  /*9d60*/  S2R R14, SR_CTAID.Y ;  /* 0x00000000000e7919 */ /* 0x000e620000002600 */
[----:B------:R-:W-:Y:S01]  /*9d70*/  ISETP.NE.AND.EX P1, PT, RZ, UR9, PT, P1 ;  /* 0x00000009ff007c0c */ /* 0x000fe2000bf25310 */
[----:B------:R-:W-:-:S12]  /*9d80*/  IMAD.MOV.U32 R5, RZ, RZ, R17 ;  /* 0x000000ffff057224 */ /* 0x000fd800078e0011 */
[----:B------:R-:W-:Y:S05]  /*9d90*/  @!P1 BRA `(.L_x_204) ;  /* 0x0000000000289947 */ /* 0x000fea0003800000 */
[----:B------:R-:W-:Y:S02]  /*9da0*/  ULDC UR10, c[0x0][0x634] ;  /* 0x00018d00000a7ab9 */ /* 0x000fe40000000800 */
[----:B------:R-:W-:-:S05]  /*9db0*/  IADD3 R9, P1, R16, UR10, RZ ;  /* 0x0000000a10097c10 */ /* 0x000fca000ff3e0ff */
[----:B------:R-:W-:-:S04]  /*9dc0*/  IMAD.X R21, RZ, RZ, R17, P1 ;  /* 0x000000ffff157224 */ /* 0x000fc800008e0611 */
[----:B------:R-:W-:-:S04]  /*9dd0*/  IMAD.WIDE.U32 R6, R21, UR8, RZ ;  /* 0x0000000815067c25 */ /* 0x000fc8000f8e00ff */
[----:B------:R-:W-:-:S04]  /*9de0*/  IMAD.WIDE.U32 R6, P1, R9, UR9, R6 ;  /* 0x0000000909067c25 */ /* 0x000fc8000f820006 */
[----:B------:R-:W-:-:S04]  /*9df0*/  IMAD.WIDE.U32 R8, R9, UR8, RZ ;  /* 0x0000000809087c25 */ /* 0x000fc8000f8e00ff */
[----:B------:R-:W-:Y:S01]  /*9e00*/  IMAD.X R5, RZ, RZ, RZ, P1 ;  /* 0x000000ffff057224 */ /* 0x000fe200008e06ff */
[----:B------:R-:W-:Y:S01]  /*9e10*/  IADD3 RZ, P1, R9, R6, RZ ;  /* 0x0000000609ff7210 */ /* 0x000fe20007f3e0ff */
[----:B------:R-:W-:-:S04]  /*9e20*/  IMAD.MOV.U32 R4, RZ, RZ, R7 ;  /* 0x000000ffff047224 */ /* 0x000fc800078e0007 */
[----:B------:R-:W-:-:S08]  /*9e30*/  IMAD.WIDE.U32.X R4, R21, UR9, R4, P1 ;  /* 0x0000000915047c25 */ /* 0x000fd000088e0404 */
.L_x_204:
[--C-:B------:R-:W-:Y:S01]  /*9e40*/  SHF.R.U64 R8, R4, UR11, R5.reuse ;  /* 0x0000000b04087c19 */ /* 0x100fe20008001205 */
[----:B------:R-:W-:Y:S01]  /*9e50*/  ULDC.64 UR8, c[0x0][0x620] ;  /* 0x0001880000087ab9 */ /* 0x000fe20000000a00 */
[----:B------:R-:W-:Y:S01]  /*9e60*/  SHF.R.U32.HI R4, RZ, UR11, R5 ;  /* 0x0000000bff047c19 */ /* 0x000fe20008011605 */
[----:B------:R-:W2:Y:S01]  /*9e70*/  LDC R24, c[0x0][0x144] ;  /* 0x00005100ff187b82 */ /* 0x000ea20000000800 */
[----:B------:R-:W-:Y:S01]  /*9e80*/  IADD3 R7, P1, RZ, -R8, RZ ;  /* 0x80000008ff077210 */ /* 0x000fe20007f3e0ff */
[----:B------:R-:W-:Y:S01]  /*9e90*/  ULDC.64 UR12, c[0x0][0x640] ;  /* 0x00019000000c7ab9 */ /* 0x000fe20000000a00 */
[----:B0-----:R-:W-:Y:S01]  /*9ea0*/  I2FP.F32.U32 R9, R15 ;  /* 0x0000000f00097245 */ /* 0x001fe20000201000 */
[----:B------:R-:W-:Y:S02]  /*9eb0*/  ULDC UR10, c[0x0][0x608] ;  /* 0x00018200000a7ab9 */ /* 0x000fe40000000800 */
[----:B------:R-:W-:Y:S01]  /*9ec0*/  IMAD.X R4, RZ, RZ, ~R4, P1 ;  /* 0x000000ffff047224 */ /* 0x000fe200008e0e04 */
[----:B------:R-:W-:Y:S01]  /*9ed0*/  ISETP.NE.U32.AND P1, PT, RZ, UR12, PT ;  /* 0x0000000cff007c0c */ /* 0x000fe2000bf25070 */
[----:B------:R-:W0:Y:S02]  /*9ee0*/  LDC R21, c[0x0][0x148] ;  /* 0x00005200ff157b82 */ /* 0x000e240000000800 */
[----:B------:R-:W-:Y:S01]  /*9ef0*/  IMAD R6, R4, UR8, RZ ;  /* 0x0000000804067c24 */ /* 0x000fe2000f8e02ff */
[----:B------:R-:W-:Y:S01]  /*9f00*/  ISETP.NE.AND.EX P1, PT, RZ, UR13, PT, P1 ;  /* 0x0000000dff007c0c */ /* 0x000fe2000bf25310 */
[----:B------:R-:W-:Y:S01]  /*9f10*/  IMAD.WIDE.U32 R4, R7, UR8, R16 ;  /* 0x0000000807047c25 */ /* 0x000fe2000f8e0010 */
[----:B------:R-:W-:-:S03]  /*9f20*/  ULDC UR8, c[0x0][0x150] ;  /* 0x0000540000087ab9 */ /* 0x000fc60000000800 */
[----:B------:R-:W-:Y:S02]  /*9f30*/  IMAD R7, R7, UR9, R6 ;  /* 0x0000000907077c24 */ /* 0x000fe4000f8e0206 */
[----:B------:R-:W-:Y:S01]  /*9f40*/  FMUL R6, R9, UR8 ;  /* 0x0000000809067c20 */ /* 0x000fe20008400000 */
[----:B------:R-:W-:Y:S01]  /*9f50*/  ULDC UR8, c[0x0][0x618] ;  /* 0x0001860000087ab9 */ /* 0x000fe20000000800 */
[----:B------:R-:W-:Y:S01]  /*9f60*/  ULDC UR9, c[0x0][0x154] ;  /* 0x0000550000097ab9 */ /* 0x000fe20000000800 */
[----:B------:R-:W-:-:S03]  /*9f70*/  IMAD.IADD R5, R5, 0x1, R7 ;  /* 0x0000000105057824 */ /* 0x000fc600078e0207 */
[----:B------:R-:W3:Y:S02]  /*9f80*/  F2I.U32.TRUNC.NTZ R6, R6 ;  /* 0x0000000600067305 */ /* 0x000ee4000020f000 */
[----:B------:R-:W-:Y:S02]  /*9f90*/  SHF.R.U64 R9, R4, UR8, R5 ;  /* 0x0000000804097c19 */ /* 0x000fe40008001205 */
[----:B-1----:R-:W-:-:S05]  /*9fa0*/  I2FP.F32.U32 R4, R14 ;  /* 0x0000000e00047245 */ /* 0x002fca0000201000 */
[----:B------:R-:W-:Y:S01]  /*9fb0*/  FMUL R22, R4, UR9 ;  /* 0x0000000904167c20 */ /* 0x000fe20008400000 */
[----:B------:R-:W-:Y:S01]  /*9fc0*/  SHF.R.U32.HI R4, RZ, UR8, R5 ;  /* 0x00000008ff047c19 */ /* 0x000fe20008011605 */
[----:B------:R-:W-:-:S03]  /*9fd0*/  ULDC UR8, c[0x0][0x658] ;  /* 0x0001960000087ab9 */ /* 0x000fc60000000800 */
[--C-:B------:R-:W-:Y:S01]  /*9fe0*/  SHF.R.U64 R20, R9, UR10, R4.reuse ;  /* 0x0000000a09147c19 */ /* 0x100fe20008001204 */
[----:B------:R-:W1:Y:S01]  /*9ff0*/  F2I.U32.TRUNC.NTZ R22, R22 ;  /* 0x0000001600167305 */ /* 0x000e62000020f000 */
[----:B------:R-:W-:Y:S01]  /*a000*/  SHF.R.U32.HI R5, RZ, UR10, R4 ;  /* 0x0000000aff057c19 */ /* 0x000fe20008011604 */
[----:B---3--:R-:W-:-:S03]  /*a010*/  IMAD.MOV R6, RZ, RZ, -R6 ;  /* 0x000000ffff067224 */ /* 0x008fc600078e0a06 */
[----:B------:R-:W-:Y:S01]  /*a020*/  SHF.R.U64 R18, R20, UR8, R5 ;  /* 0x0000000814127c19 */ /* 0x000fe20008001205 */
[----:B--2---:R-:W-:Y:S01]  /*a030*/  IMAD R15, R24, R6, R15 ;  /* 0x00000006180f7224 */ /* 0x004fe200078e020f */
[----:B------:R-:W-:-:S03]  /*a040*/  SHF.R.U32.HI R23, RZ, UR8, R5 ;  /* 0x00000008ff177c19 */ /* 0x000fc60008011605 */
[----:B------:R-:W-:Y:S02]  /*a050*/  IMAD.MOV.U32 R4, RZ, RZ, R18 ;  /* 0x000000ffff047224 */ /* 0x000fe400078e0012 */
[----:B------:R-:W-:Y:S01]  /*a060*/  IMAD.MOV.U32 R5, RZ, RZ, R23 ;  /* 0x000000ffff057224 */ /* 0x000fe200078e0017 */
[----:B-1----:R-:W-:Y:S06]  /*a070*/  @!P1 BRA `(.L_x_205) ;  /* 0x0000000000289947 */ /* 0x002fec0003800000 */
[----:B------:R-:W-:Y:S02]  /*a080*/  ULDC UR8, c[0x0][0x64c] ;  /* 0x0001930000087ab9 */ /* 0x000fe40000000800 */
[----:B------:R-:W-:-:S05]  /*a090*/  IADD3 R5, P1, R18, UR8, RZ ;  /* 0x0000000812057c10 */ /* 0x000fca000ff3e0ff */
[----:B------:R-:W-:-:S04]  /*a0a0*/  IMAD.X R23, RZ, RZ, R23, P1 ;  /* 0x000000ffff177224 */ /* 0x000fc800008e0617 */
[----:B------:R-:W-:-:S04]  /*a0b0*/  IMAD.WIDE.U32 R6, R23, UR12, RZ ;  /* 0x0000000c17067c25 */ /* 0x000fc8000f8e00ff */
[----:B------:R-:W-:-:S04]  /*a0c0*/  IMAD.WIDE.U32 R6, P1, R5, UR13, R6 ;  /* 0x0000000d05067c25 */ /* 0x000fc8000f820006 */
[----:B------:R-:W-:-:S04]  /*a0d0*/  IMAD.WIDE.U32 R4, R5, UR12, RZ ;  /* 0x0000000c05047c25 */ /* 0x000fc8000f8e00ff */
[----:B------:R-:W-:Y:S01]  /*a0e0*/  IMAD.MOV.U32 R4, RZ, RZ, R7 ;  /* 0x000000ffff047224 */ /* 0x000fe200078e0007 */
[----:B------:R-:W-:Y:S01]  /*a0f0*/  IADD3 RZ, P3, R5, R6, RZ ;  /* 0x0000000605ff7210 */ /* 0x000fe20007f7e0ff */
[----:B------:R-:W-:-:S04]  /*a100*/  IMAD.X R5, RZ, RZ, RZ, P1 ;  /* 0x000000ffff057224 */ /* 0x000fc800008e06ff */
[----:B------:R-:W-:-:S08]  /*a110*/  IMAD.WIDE.U32.X R4, R23, UR13, R4, P3 ;  /* 0x0000000d17047c25 */ /* 0x000fd000098e0404 */
.L_x_205:
[----:B------:R-:W-:Y:S01]  /*a120*/  ISETP.NE.AND P1, PT, R2, 0x1, PT ;  /* 0x000000010200780c */ /* 0x000fe20003f25270 */
[----:B------:R-:W-:Y:S01]  /*a130*/  ULDC UR8, c[0x0][0x648] ;  /* 0x0001920000087ab9 */ /* 0x000fe20000000800 */
[----:B------:R-:W-:Y:S01]  /*a140*/  LOP3.LUT R20, R20, UR6, RZ, 0xc0, !PT ;  /* 0x0000000614147c12 */ /* 0x000fe2000f8ec0ff */
[----:B------:R-:W-:Y:S01]  /*a150*/  IMAD.MOV R22, RZ, RZ, -R22 ;  /* 0x000000ffff167224 */ /* 0x000fe200078e0a16 */
[----:B------:R-:W-:Y:S01]  /*a160*/  SHF.R.U64 R5, R4, UR8, R5 ;  /* 0x0000000804057c19 */ /* 0x000fe20008001205 */
[----:B------:R-:W-:Y:S01]  /*a170*/  ULDC UR8, c[0x0][0x638] ;  /* 0x00018e0000087ab9 */ /* 0x000fe20000000800 */
[----:B------:R-:W-:Y:S01]  /*a180*/  LOP3.LUT R9, R9, UR4, RZ, 0xc0, !PT ;  /* 0x0000000409097c12 */ /* 0x000fe2000f8ec0ff */
[----:B------:R-:W-:Y:S01]  /*a190*/  ULDC UR9, c[0x0][0x610] ;  /* 0x0001840000097ab9 */ /* 0x000fe20000000800 */
[----:B------:R-:W-:Y:S02]  /*a1a0*/  IMAD.MOV.U32 R4, RZ, RZ, 0x1 ;  /* 0x00000001ff047424 */ /* 0x000fe400078e00ff */
[----:B------:R-:W-:-:S02]  /*a1b0*/  IMAD.MOV R7, RZ, RZ, -R5 ;  /* 0x000000ffff077224 */ /* 0x000fc400078e0a05 */
[----:B------:R-:W-:Y:S02]  /*a1c0*/  IMAD R20, R5, UR5, R20 ;  /* 0x0000000505147c24 */ /* 0x000fe4000f8e0214 */
[----:B0-----:R-:W-:Y:S02]  /*a1d0*/  @P1 IMAD R15, R21, R22, R14 ;  /* 0x00000016150f1224 */ /* 0x001fe400078e020e */
[----:B------:R-:W-:Y:S01]  /*a1e0*/  IMAD R18, R7, UR8, R18 ;  /* 0x0000000807127c24 */ /* 0x000fe2000f8e0212 */
[----:B------:R-:W-:Y:S01]  /*a1f0*/  ULDC UR8, c[0x0][0x600] ;  /* 0x0001800000087ab9 */ /* 0x000fe20000000800 */
[----:B------:R-:W-:Y:S02]  /*a200*/  IMAD R15, R20, UR9, R15 ;  /* 0x00000009140f7c24 */ /* 0x000fe4000f8e020f */
[----:B------:R-:W-:-:S05]  /*a210*/  IMAD R18, R18, UR8, R9 ;  /* 0x0000000812127c24 */ /* 0x000fca000f8e0209 */
[----:B------:R-:W-:Y:S02]  /*a220*/  SEL R9, R18, R15, !P1 ;  /* 0x0000000f12097207 */ /* 0x000fe40004800000 */
[----:B------:R-:W-:-:S07]  /*a230*/  SEL R7, R15, R18, !P1 ;  /* 0x000000120f077207 */ /* 0x000fce0004800000 */
.L_x_203:
[----:B------:R-:W-:Y:S05]  /*a240*/  BSYNC B1 ;  /* 0x0000000000017941 */ /* 0x000fea0003800000 */
.L_x_202:
[----:B------:R-:W-:-:S13]  /*a250*/  LOP3.LUT P1, RZ, R4, 0xff, RZ, 0xc0, !PT ;  /* 0x000000ff04ff7812 */ /* 0x000fda000782c0ff */
[----:B------:R-:W-:Y:S05]  /*a260*/  @P1 BRA `(.L_x_206) ;  /* 0xfffffff4001c1947 */ /* 0x000fea000383ffff */
[----:B------:R-:W-:Y:S05]  /*a270*/  BSYNC B0 ;  /* 0x0000000000007941 */ /* 0x000fea0003800000 */
.L_x_194:
[----:B------:R-:W-:-:S03]  /*a280*/  UMOV UR8, 0xffffffff ;  /* 0xffffffff00087882 */ /* 0x000fc60000000000 */
[----:B------:R-:W-:Y:S05]  /*a290*/  BRA.DIV UR8, `(.L_x_207) ;  /* 0x0000000208f47947 */ /* 0x000fea000b800000 */
[----:B------:R-:W-:-:S13]  /*a2a0*/  ELECT P6, URZ, PT ;  /* 0x00000000003f782f */ /* 0x000fda00038c0000 */
.L_x_220:
[----:B------:R-:W-:Y:S04]  /*a2b0*/  BSSY B0, `(.L_x_208) ;  /* 0x0000022000007945 */ /* 0x000fe80003800000 */
[----:B------:R-:W-:Y:S05]  /*a2c0*/  @!P6 BRA `(.L_x_209) ;  /* 0x000000000080e947 */ /* 0x000fea0003800000 */
[----:B------:R-:W-:-:S04]  /*a2d0*/  LOP3.LUT R19, R19, 0x2, RZ, 0xfc, !PT ;  /* 0x0000000213137812 */ /* 0x000fc800078efcff */
[----:B------:R-:W-:-:S13]  /*a2e0*/  ISETP.NE.AND P0, PT, R19, 0x3, PT ;  /* 0x000000031300780c */ /* 0x000fda0003f05270 */
[----:B------:R-:W-:Y:S05]  /*a2f0*/  @!P0 BRA `(.L_x_210) ;  /* 0x0000000000048947 */ /* 0x000fea0003800000 */
[----:B------:R-:W-:Y:S01]  /*a300*/  BPT.TRAP 0x1 ;  /* 0x000000040000795c */ /* 0x000fe20000300000 */
.L_x_210:
[----:B------:R-:W0:Y:S01]  /*a310*/  S2R R3, SR_CgaCtaId ;  /* 0x0000000000037919 */ /* 0x000e220000008800 */
[----:B------:R-:W-:-:S04]  /*a320*/  MOV R2, 0x400 ;  /* 0x0000040000027802 */ /* 0x000fc80000000f00 */
[----:B0-----:R-:W-:Y:S02]  /*a330*/  LEA R3, R3, R2, 0x18 ;  /* 0x0000000203037211 */ /* 0x001fe400078ec0ff */
[----:B------:R-:W-:-:S03]  /*a340*/  SHF.L.U32 R2, R0, 0x1f, RZ ;  /* 0x0000001f00027819 */ /* 0x000fc600000006ff */
[----:B------:R-:W-:-:S04]  /*a350*/  VIADD R3, R3, 0x18 ;  /* 0x0000001803037836 */ /* 0x000fc80000000000 */
[C---:B------:R-:W-:Y:S02]  /*a360*/  IMAD R7, R12.reuse, 0x8, R3 ;  /* 0x000000080c077824 */ /* 0x040fe400078e0203 */
[----:B------:R-:W-:Y:S02]  /*a370*/  VIADD R12, R12, 0x1 ;  /* 0x000000010c0c7836 */ /* 0x000fe40000000000 */
[----:B------:R-:W0:Y:S03]  /*a380*/  SYNCS.PHASECHK.TRANS64.TRYWAIT P0, [R7+URZ], R2 ;  /* 0x00000002070075a7 */ /* 0x000e26000800017f */
[----:B------:R-:W-:-:S04]  /*a390*/  ISETP.NE.AND P1, PT, R12, 0x3, PT ;  /* 0x000000030c00780c */ /* 0x000fc80003f25270 */
[----:B------:R-:W-:Y:S02]  /*a3a0*/  SEL R5, RZ, 0x1, P1 ;  /* 0x00000001ff057807 */ /* 0x000fe40000800000 */
[----:B------:R-:W-:Y:S02]  /*a3b0*/  SEL R12, R12, RZ, P1 ;  /* 0x000000ff0c0c7207 */ /* 0x000fe40000800000 */
[----:B------:R-:W-:-:S03]  /*a3c0*/  LOP3.LUT R5, R0, R5, RZ, 0x3c, !PT ;  /* 0x0000000500057212 */ /* 0x000fc600078e3cff */
[----:B------:R-:W-:Y:S01]  /*a3d0*/  IMAD R9, R12, 0x8, R3 ;  /* 0x000000080c097824 */ /* 0x000fe200078e0203 */
[----:B------:R-:W-:Y:S01]  /*a3e0*/  SHF.L.U32 R4, R5, 0x1f, RZ ;  /* 0x0000001f05047819 */ /* 0x000fe200000006ff */
[----:B0-----:R-:W-:Y:S06]  /*a3f0*/  @!P0 BRA `(.L_x_211) ;  /* 0x0000000000bc8947 */ /* 0x001fec0003800000 */
.L_x_221:
[----:B------:R-:W1:Y:S01]  /*a400*/  SYNCS.PHASECHK.TRANS64.TRYWAIT P0, [R9+URZ], R4 ;  /* 0x00000004090075a7 */ /* 0x000e62000800017f */
[----:B------:R-:W-:-:S05]  /*a410*/  VIADD R0, R12, 0x1 ;  /* 0x000000010c007836 */ /* 0x000fca0000000000 */
[----:B------:R-:W-:-:S04]  /*a420*/  ISETP.NE.AND P1, PT, R0, 0x3, PT ;  /* 0x000000030000780c */ /* 0x000fc80003f25270 */
[----:B0-----:R-:W-:Y:S02]  /*a430*/  SEL R2, RZ, 0x1, P1 ;  /* 0x00000001ff027807 */ /* 0x001fe40000800000 */
[----:B------:R-:W-:Y:S02]  /*a440*/  SEL R0, R0, RZ, P1 ;  /* 0x000000ff00007207 */ /* 0x000fe40000800000 */
[----:B------:R-:W-:Y:S01]  /*a450*/  LOP3.LUT R2, R5, R2, RZ, 0x3c, !PT ;  /* 0x0000000205027212 */ /* 0x000fe200078e3cff */
[----:B-1----:R-:W-:Y:S06]  /*a460*/  @!P0 BRA `(.L_x_212) ;  /* 0x0000000000b48947 */ /* 0x002fec0003800000 */
.L_x_222:
[----:B------:R-:W-:Y:S01]  /*a470*/  IMAD R3, R0, 0x8, R3 ;  /* 0x0000000800037824 */ /* 0x000fe200078e0203 */
[----:B------:R-:W-:-:S07]  /*a480*/  SHF.L.U32 R0, R2, 0x1f, RZ ;  /* 0x0000001f02007819 */ /* 0x000fce00000006ff */
.L_x_213:
[----:B-1----:R1:W2:Y:S02]  /*a490*/  SYNCS.PHASECHK.TRANS64.TRYWAIT P0, [R3+URZ], R0 ;  /* 0x00000000030075a7 */ /* 0x0022a4000800017f */
[----:B--2---:R-:W-:Y:S05]  /*a4a0*/  @!P0 NANOSLEEP.SYNCS 0x989680 ;  /* 0x009896800000895d */ /* 0x004fea0003900000 */
[----:B------:R-:W2:Y:S02]  /*a4b0*/  @!P0 SYNCS.PHASECHK.TRANS64 P0, [R3+URZ], R0 ;  /* 0x00000000030085a7 */ /* 0x000ea4000800007f */
[----:B--2---:R-:W-:Y:S05]  /*a4c0*/  @!P0 BRA `(.L_x_213) ;  /* 0xfffffffc00f08947 */ /* 0x004fea000383ffff */
.L_x_209:
[----:B------:R-:W-:Y:S05]  /*a4d0*/  BSYNC B0 ;  /* 0x0000000000007941 */ /* 0x000fea0003800000 */
.L_x_208:
[----:B------:R-:W-:Y:S05]  /*a4e0*/  EXIT ;  /* 0x000000000000794d */ /* 0x000fea0003800000 */
.L_x_17:
[----:B---3--:R3:W4:Y:S02]  /*a4f0*/  SYNCS.PHASECHK.TRANS64.TRYWAIT P1, [R3+URZ], R0 ;  /* 0x00000000030075a7 */ /* 0x008724000802017f */
[----:B----4-:R-:W-:Y:S05]  /*a500*/  @!P1 NANOSLEEP.SYNCS 0x989680 ;  /* 0x009896800000995d */ /* 0x010fea0003900000 */
[----:B------:R-:W4:Y:S02]  /*a510*/  @!P1 SYNCS.PHASECHK.TRANS64 P1, [R3+URZ], R0 ;  /* 0x00000000030095a7 */ /* 0x000f24000802007f */
[----:B----4-:R-:W-:Y:S05]  /*a520*/  @!P1 BRA `(.L_x_17) ;  /* 0xfffffffc00f09947 */ /* 0x010fea000383ffff */
[----:B------:R-:W-:Y:S05]  /*a530*/  BRA `(.L_x_16) ;  /* 0xffffff6c002c7947 */ /* 0x000fea000383ffff */
.L_x_22:
[----:B-1----:R-:W-:-:S04]  /*a540*/  IMAD.U32 R4, RZ, RZ, UR9 ;  /* 0x00000009ff047e24 */ /* 0x002fc8000f8e00ff */
[----:B------:R1:W2:Y:S03]  /*a550*/  SYNCS.PHASECHK.TRANS64.TRYWAIT P1, [R4+URZ], R3 ;  /* 0x00000003040075a7 */ /* 0x0002a6000802017f */
[----:B--2---:R-:W-:Y:S05]  /*a560*/  @!P1 NANOSLEEP.SYNCS 0x989680 ;  /* 0x009896800000995d */ /* 0x004fea0003900000 */
[----:B------:R-:W2:Y:S02]  /*a570*/  @!P1 SYNCS.PHASECHK.TRANS64 P1, [R4+URZ], R3 ;  /* 0x00000003040095a7 */ /* 0x000ea4000802007f */
[----:B--2---:R-:W-:Y:S05]  /*a580*/  @!P1 BRA `(.L_x_22) ;  /* 0xfffffffc00ec9947 */ /* 0x004fea000383ffff */
[----:B------:R-:W-:Y:S05]  /*a590*/  BRA `(.L_x_21) ;  /* 0xffffff7c00ac7947 */ /* 0x000fea000383ffff */
.L_x_195:
[----:B------:R-:W-:Y:S01]  /*a5a0*/  BSSY B1, `(.L_x_214) ;  /* 0x0000006000017945 */ /* 0x000fe20003800000 */
[----:B------:R-:W-:-:S07]  /*a5b0*/  IMAD.MOV.U32 R15, RZ, RZ, -0x1 ;  /* 0xffffffffff0f7424 */ /* 0x000fce00078e00ff */
[----:B------:R-:W-:Y:S05]  /*a5c0*/  WARPSYNC.COLLECTIVE R15, `(.L_x_215) ;  /* 0x000000000f0c7348 */ /* 0x000fea0003c00000 */
[----:B------:R-:W-:Y:S02]  /*a5d0*/  ELECT P6, UR62, PT ;  /* 0x00000000003e782f */ /* 0x000fe400038c0000 */
[----:B------:R-:W-:Y:S01]  /*a5e0*/  MOV R14, UR62 ;  /* 0x0000003e000e7c02 */ /* 0x000fe20008000f00 */
[----:B------:R-:W-:Y:S10]  /*a5f0*/  ENDCOLLECTIVE ;  /* 0x000000000000791b */ /* 0x000ff40003800000 */
.L_x_215:
[----:B------:R-:W-:Y:S05]  /*a600*/  BSYNC B1 ;  /* 0x0000000000017941 */ /* 0x000fea0003800000 */
.L_x_214:
[----:B------:R-:W-:Y:S05]  /*a610*/  BRA `(.L_x_216) ;  /* 0xfffffff0003c7947 */ /* 0x000fea000383ffff */
.L_x_198:
[----:B0-----:R0:W1:Y:S02]  /*a620*/  SYNCS.PHASECHK.TRANS64.TRYWAIT P1, [R14+URZ+0x18], R7 ;  /* 0x000018070e0075a7 */ /* 0x001064000802017f */
[----:B-1----:R-:W-:Y:S05]  /*a630*/  @!P1 NANOSLEEP.SYNCS 0x989680 ;  /* 0x009896800000995d */ /* 0x002fea0003900000 */
[----:B------:R-:W1:Y:S02]  /*a640*/  @!P1 SYNCS.PHASECHK.TRANS64 P1, [R14+URZ+0x18], R7 ;  /* 0x000018070e0095a7 */ /* 0x000e64000802007f */
[----:B-1----:R-:W-:Y:S05]  /*a650*/  @!P1 BRA `(.L_x_198) ;  /* 0xfffffffc00f09947 */ /* 0x002fea000383ffff */
[----:B------:R-:W-:Y:S05]  /*a660*/  BRA `(.L_x_217) ;  /* 0xfffffff000707947 */ /* 0x000fea000383ffff */
.L_x_207:
[----:B------:R-:W-:Y:S01]  /*a670*/  BSSY B0, `(.L_x_218) ;  /* 0x0000006000007945 */ /* 0x000fe20003800000 */
[----:B------:R-:W-:-:S07]  /*a680*/  IMAD.MOV.U32 R15, RZ, RZ, -0x1 ;  /* 0xffffffffff0f7424 */ /* 0x000fce00078e00ff */
[----:B------:R-:W-:Y:S05]  /*a690*/  WARPSYNC.COLLECTIVE R15, `(.L_x_219) ;  /* 0x000000000f0c7348 */ /* 0x000fea0003c00000 */
[----:B------:R-:W-:Y:S02]  /*a6a0*/  ELECT P6, UR62, PT ;  /* 0x00000000003e782f */ /* 0x000fe400038c0000 */
[----:B------:R-:W-:Y:S01]  /*a6b0*/  MOV R14, UR62 ;  /* 0x0000003e000e7c02 */ /* 0x000fe20008000f00 */
[----:B------:R-:W-:Y:S10]  /*a6c0*/  ENDCOLLECTIVE ;  /* 0x000000000000791b */ /* 0x000ff40003800000 */
.L_x_219:
[----:B------:R-:W-:Y:S05]  /*a6d0*/  BSYNC B0 ;  /* 0x0000000000007941 */ /* 0x000fea0003800000 */
.L_x_218:
[----:B------:R-:W-:Y:S05]  /*a6e0*/  BRA `(.L_x_220) ;  /* 0xfffffff800f07947 */ /* 0x000fea000383ffff */
.L_x_211:
[----:B0-----:R0:W1:Y:S02]  /*a6f0*/  SYNCS.PHASECHK.TRANS64.TRYWAIT P0, [R7+URZ], R2 ;  /* 0x00000002070075a7 */ /* 0x001064000800017f */
[----:B-1----:R-:W-:Y:S05]  /*a700*/  @!P0 NANOSLEEP.SYNCS 0x989680 ;  /* 0x009896800000895d */ /* 0x002fea0003900000 */
[----:B------:R-:W1:Y:S02]  /*a710*/  @!P0 SYNCS.PHASECHK.TRANS64 P0, [R7+URZ], R2 ;  /* 0x00000002070085a7 */ /* 0x000e64000800007f */
[----:B-1----:R-:W-:Y:S05]  /*a720*/  @!P0 BRA `(.L_x_211) ;  /* 0xfffffffc00f08947 */ /* 0x002fea000383ffff */
[----:B------:R-:W-:Y:S05]  /*a730*/  BRA `(.L_x_221) ;  /* 0xfffffffc00307947 */ /* 0x000fea000383ffff */
.L_x_212:
[----:B0-----:R0:W1:Y:S02]  /*a740*/  SYNCS.PHASECHK.TRANS64.TRYWAIT P0, [R9+URZ], R4 ;  /* 0x00000004090075a7 */ /* 0x001064000800017f */
[----:B-1----:R-:W-:Y:S05]  /*a750*/  @!P0 NANOSLEEP.SYNCS 0x989680 ;  /* 0x009896800000895d */ /* 0x002fea0003900000 */
[----:B------:R-:W1:Y:S02]  /*a760*/  @!P0 SYNCS.PHASECHK.TRANS64 P0, [R9+URZ], R4 ;  /* 0x00000004090085a7 */ /* 0x000e64000800007f */
[----:B-1----:R-:W-:Y:S05]  /*a770*/  @!P0 BRA `(.L_x_212) ;  /* 0xfffffffc00f08947 */ /* 0x002fea000383ffff */
[----:B------:R-:W-:Y:S05]  /*a780*/  BRA `(.L_x_222) ;  /* 0xfffffffc00387947 */ /* 0x000fea000383ffff */
.L_x_223:
[----:B------:R-:W-:-:S00]  /*a790*/  BRA `(.L_x_223) ;  /* 0xfffffffc00fc7947 */ /* 0x000fc0000383ffff */
[----:B------:R-:W-:-:S00]  /*a7a0*/  NOP ;  /* 0x0000000000007918 */ /* 0x000fc00000000000 */
        /* <DEDUP_REMOVED lines=13> */
.L_x_224:


//--------------------- .nv.global.init           --------------------------
	.section	.nv.global.init,"aw",@progbits
.nv.global.init:
	.type		$str$22,@object
	.size		$str$22,($str$23 - $str$22)
$str$22:
        /*0000*/ 	.byte	0x6b, 0x5f, 0x74, 0x69, 0x6c, 0x65, 0x5f, 0x63, 0x6f, 0x75, 0x6e, 0x74, 0x20, 0x3e, 0x3d, 0x20
        /*0010*/ 	.byte	0x31, 0x00
	.type		$str$23,@object
	.size		$str$23,(__unnamed_1 - $str$23)
$str$23:
        /*0012*/ 	.byte	0x2f, 0x74, 0x6d, 0x70, 0x2f, 0x63, 0x75, 0x74, 0x6c, 0x61, 0x73, 0x73, 0x5f, 0x73, 0x77, 0x65
        /*0022*/ 	.byte	0x65, 0x70, 0x5f, 0x73, 0x72, 0x63, 0x2f, 0x69, 0x6e, 0x63, 0x6c, 0x75, 0x64, 0x65, 0x2f, 0x63
        /*0032*/ 	.byte	0x75, 0x74, 0x6c, 0x61, 0x73, 0x73, 0x2f, 0x67, 0x65, 0x6d, 0x6d, 0x2f, 0x63, 0x6f, 0x6c, 0x6c
        /*0042*/ 	.byte	0x65, 0x63, 0x74, 0x69, 0x76, 0x65, 0x2f, 0x73, 0x6d, 0x39, 0x30, 0x5f, 0x6d, 0x6d, 0x61, 0x5f
        /*0052*/ 	.byte	0x74, 0x6d, 0x61, 0x5f, 0x67, 0x6d, 0x6d, 0x61, 0x5f, 0x73, 0x73, 0x5f, 0x77, 0x61, 0x72, 0x70
        /*0062*/ 	.byte	0x73, 0x70, 0x65, 0x63, 0x69, 0x61, 0x6c, 0x69, 0x7a, 0x65, 0x64, 0x2e, 0x68, 0x70, 0x70, 0x00
	.type		__unnamed_1,@object
	.size		__unnamed_1,(.L_0 - __unnamed_1)
__unnamed_1:
        /*0072*/ 	.byte	0x76, 0x6f, 0x69, 0x64, 0x20, 0x63, 0x75, 0x74, 0x6c, 0x61, 0x73, 0x73, 0x3a, 0x3a, 0x67, 0x65
        /* <DEDUP_REMOVED lines=180> */
        /*0bc2*/ 	.byte	0x69, 0x74, 0x79, 0x5d, 0x00
.L_0:


//--------------------- .nv.shared._ZN7cutlass13device_kernelINS_4gemm6kernel13GemmUniversalIN4cute5tupleIJiiiiEEENS1_10collective13CollectiveMmaINS1_34MainloopSm90TmaGmmaWarpSpecializedILi3ENS5_IJNS4_1CILi1EEESB_SB_EEENS1_35KernelTmaWarpSpecializedCooperativeEEENS5_IJNSA_ILi128EEENSA_ILi160EEESF_EEENS_10bfloat16_tENS5_IJlSB_lEEESI_SJ_NS4_8TiledMMAINS4_8MMA_AtomIJNS4_4SM904GMMA27MMA_64x32x16_F32BF16BF16_SSILNSN_5MajorE0ELSP_0ELNSN_7ScaleInE1ELSQ_1EEEEEENS4_6LayoutINS5_IJNSA_ILi2EEESB_SB_EEENS5_IJSB_NSA_ILi0EEESW_EEEEENS5_IJNS4_10UnderscoreESZ_SZ_EEEEENS4_13SM90_TMA_LOADENS4_14ComposedLayoutINS4_7SwizzleILi3ELi4ELi3EEENS4_18smem_ptr_flag_bitsILi16EEENST_INS5_IJNSA_ILi8EEENSA_ILi64EEEEEENS5_IJS19_SB_EEEEEEEvNS4_8identityES12_S1D_vS1E_EENS_8epilogue10collective6detail29Sm90TmaWarpSpecializedAdapterINS1H_15DefaultEpilogueISI_SJ_SJ_NS1G_6thread17LinearCombinationISI_Li1EffLNS1L_9ScaleType4KindE0ELNS_15FloatRoundStyleE2ESI_EENS1_15EpilogueDefaultEEEEEvvEEEEvNT_6ParamsE --------------------------
	.section	.nv.shared._ZN7cutlass13device_kernelINS_4gemm6kernel13GemmUniversalIN4cute5tupleIJiiiiEEENS1_10collective13CollectiveMmaINS1_34MainloopSm90TmaGmmaWarpSpecializedILi3ENS5_IJNS4_1CILi1EEESB_SB_EEENS1_35KernelTmaWarpSpecializedCooperativeEEENS5_IJNSA_ILi128EEENSA_ILi160EEESF_EEENS_10bfloat16_tENS5_IJlSB_lEEESI_SJ_NS4_8TiledMMAINS4_8MMA_AtomIJNS4_4SM904GMMA27MMA_64x32x16_F32BF16BF16_SSILNSN_5MajorE0ELSP_0ELNSN_7ScaleInE1ELSQ_1EEEEEENS4_6LayoutINS5_IJNSA_ILi2EEESB_SB_EEENS5_IJSB_NSA_ILi0EEESW_EEEEENS5_IJNS4_10UnderscoreESZ_SZ_EEEEENS4_13SM90_TMA_LOADENS4_14ComposedLayoutINS4_7SwizzleILi3ELi4ELi3EEENS4_18smem_ptr_flag_bitsILi16EEENST_INS5_IJNSA_ILi8EEENSA_ILi64EEEEEENS5_IJS19_SB_EEEEEEEvNS4_8identityES12_S1D_vS1E_EENS_8epilogue10collective6detail29Sm90TmaWarpSpecializedAdapterINS1H_15DefaultEpilogueISI_SJ_SJ_NS1G_6thread17LinearCombinationISI_Li1EffLNS1L_9ScaleType4KindE0ELNS_15FloatRoundStyleE2ESI_EENS1_15EpilogueDefaultEEEEEvvEEEEvNT_6ParamsE,"aw",@nobits
	.sectionflags	@""
	.align	16
	.zero		1024


//--------------------- .nv.shared.reserved.0     --------------------------
	.section	.nv.shared.reserved.0,"aw",@nobits
	.weak		__nv_reservedSMEM_offset_0_alias
	.size		__nv_reservedSMEM_offset_0_alias, 0, 0
	.other		__nv_reservedSMEM_offset_0_alias,@"STO_CUDA_RESERVED_SHARED STV_DEFAULT"
__nv_reservedSMEM_offset_0_alias:
	.zero		0


//--------------------- .nv.global                --------------------------
	.section	.nv.global,"aw",@nobits
.nv.global:
	.type		_ZN39_INTERNAL_e358c586_4_k_cu_51abd9ce_47854cute1_E,@object
	.size		_ZN39_INTERNAL_e358c586_4_k_cu_51abd9ce_47854cute1_E,(_ZN39_INTERNAL_e358c586_4_k_cu_51abd9ce_47854cuda3std3__45__cpo6cbeginE - _ZN39_INTERNAL_e358c586_4_k_cu_51abd9ce_47854cute1_E)
_ZN39_INTERNAL_e358c586_4_k_cu_51abd9ce_47854cute1_E:
	.zero		1
	.type		_ZN39_INTERNAL_e358c586_4_k_cu_51abd9ce_47854cuda3std3__45__cpo6cbeginE,@object
	.size		_ZN39_INTERNAL_e358c586_4_k_cu_51abd9ce_47854cuda3std3__45__cpo6cbeginE,(_ZN39_INTERNAL_e358c586_4_k_cu_51abd9ce_47854cuda3std3__48in_placeE - _ZN39_INTERNAL_e358c586_4_k_cu_51abd9ce_47854cuda3std3__45__cpo6cbeginE)
_ZN39_INTERNAL_e358c586_4_k_cu_51abd9ce_47854cuda3std3__45__cpo6cbeginE:
	.zero		1
	.type		_ZN39_INTERNAL_e358c586_4_k_cu_51abd9ce_47854cuda3std3__48in_placeE,@object
	.size		_ZN39_INTERNAL_e358c586_4_k_cu_51abd9ce_47854cuda3std3__48in_placeE,(_ZN39_INTERNAL_e358c586_4_k_cu_51abd9ce_47854cuda3std6ranges3__45__cpo9iter_moveE - _ZN39_INTERNAL_e358c586_4_k_cu_51abd9ce_47854cuda3std3__48in_placeE)
_ZN39_INTERNAL_e358c586_4_k_cu_51abd9ce_47854cuda3std3__48in_placeE:
	.zero		1
	.type		_ZN39_INTERNAL_e358c586_4_k_cu_51abd9ce_47854cuda3std6ranges3__45__cpo9iter_moveE,@object
	.size		_ZN39_INTERNAL_e358c586_4_k_cu_51abd9ce_47854cuda3std6ranges3__45__cpo9iter_moveE,(_ZN39_INTERNAL_e358c586_4_k_cu_51abd9ce_47854cuda3std3__45__cpo5beginE - _ZN39_INTERNAL_e358c586_4_k_cu_51abd9ce_47854cuda3std6ranges3__45__cpo9iter_moveE)
_ZN39_INTERNAL_e358c586_4_k_cu_51abd9ce_47854cuda3std6ranges3__45__cpo9iter_moveE:
	.zero		1
	.type		_ZN39_INTERNAL_e358c586_4_k_cu_51abd9ce_47854cuda3std3__45__cpo5beginE,@object
	.size		_ZN39_INTERNAL_e358c586_4_k_cu_51abd9ce_47854cuda3std3__45__cpo5beginE,(_ZN39_INTERNAL_e358c586_4_k_cu_51abd9ce_47854cuda3std3__441_GLOBAL__N__e358c586_4_k_cu_51abd9ce_47856ignoreE - _ZN39_INTERNAL_e358c586_4_k_cu_51abd9ce_47854cuda3std3__45__cpo5beginE)
_ZN39_INTERNAL_e358c586_4_k_cu_51abd9ce_47854cuda3std3__45__cpo5beginE:
	.zero		1
	.type		_ZN39_INTERNAL_e358c586_4_k_cu_51abd9ce_47854cuda3std3__441_GLOBAL__N__e358c586_4_k_cu_51abd9ce_47856ignoreE,@object
	.size		_ZN39_INTERNAL_e358c586_4_k_cu_51abd9ce_47854cuda3std3__441_GLOBAL__N__e358c586_4_k_cu_51abd9ce_47856ignoreE,(_ZN39_INTERNAL_e358c586_4_k_cu_51abd9ce_47854cute7productE - _ZN39_INTERNAL_e358c586_4_k_cu_51abd9ce_47854cuda3std3__441_GLOBAL__N__e358c586_4_k_cu_51abd9ce_47856ignoreE)
_ZN39_INTERNAL_e358c586_4_k_cu_51abd9ce_47854cuda3std3__441_GLOBAL__N__e358c586_4_k_cu_51abd9ce_47856ignoreE:
	.zero		1
	.type		_ZN39_INTERNAL_e358c586_4_k_cu_51abd9ce_47854cute7productE,@object
	.size		_ZN39_INTERNAL_e358c586_4_k_cu_51abd9ce_47854cute7productE,(_ZN39_INTERNAL_e358c586_4_k_cu_51abd9ce_47854cuda3std3__45__cpo3endE - _ZN39_INTERNAL_e358c586_4_k_cu_51abd9ce_47854cute7productE)
_ZN39_INTERNAL_e358c586_4_k_cu_51abd9ce_47854cute7productE:
	.zero		1
	.type		_ZN39_INTERNAL_e358c586_4_k_cu_51abd9ce_47854cuda3std3__45__cpo3endE,@object
	.size		_ZN39_INTERNAL_e358c586_4_k_cu_51abd9ce_47854cuda3std3__45__cpo3endE,(_ZN39_INTERNAL_e358c586_4_k_cu_51abd9ce_47854cuda3std3__419piecewise_constructE - _ZN39_INTERNAL_e358c586_4_k_cu_51abd9ce_47854cuda3std3__45__cpo3endE)
_ZN39_INTERNAL_e358c586_4_k_cu_51abd9ce_47854cuda3std3__45__cpo3endE:
	.zero		1
	.type		_ZN39_INTERNAL_e358c586_4_k_cu_51abd9ce_47854cuda3std3__419piecewise_constructE,@object
	.size		_ZN39_INTERNAL_e358c586_4_k_cu_51abd9ce_47854cuda3std3__419piecewise_constructE,(_ZN39_INTERNAL_e358c586_4_k_cu_51abd9ce_47854cuda3std3__45__cpo4cendE - _ZN39_INTERNAL_e358c586_4_k_cu_51abd9ce_47854cuda3std3__419piecewise_constructE)
_ZN39_INTERNAL_e358c586_4_k_cu_51abd9ce_47854cuda3std3__419piecewise_constructE:
	.zero		1
	.type		_ZN39_INTERNAL_e358c586_4_k_cu_51abd9ce_47854cuda3std3__45__cpo4cendE,@object
	.size		_ZN39_INTERNAL_e358c586_4_k_cu_51abd9ce_47854cuda3std3__45__cpo4cendE,(_ZN39_INTERNAL_e358c586_4_k_cu_51abd9ce_47854cuda3std6ranges3__45__cpo4swapE - _ZN39_INTERNAL_e358c586_4_k_cu_51abd9ce_47854cuda3std3__45__cpo4cendE)
_ZN39_INTERNAL_e358c586_4_k_cu_51abd9ce_47854cuda3std3__45__cpo4cendE:
	.zero		1
	.type		_ZN39_INTERNAL_e358c586_4_k_cu_51abd9ce_47854cuda3std6ranges3__45__cpo4swapE,@object
	.size		_ZN39_INTERNAL_e358c586_4_k_cu_51abd9ce_47854cuda3std6ranges3__45__cpo4swapE,(.L_8 - _ZN39_INTERNAL_e358c586_4_k_cu_51abd9ce_47854cuda3std6ranges3__45__cpo4swapE)
_ZN39_INTERNAL_e358c586_4_k_cu_51abd9ce_47854cuda3std6ranges3__45__cpo4swapE:
	.zero		1
.L_8:


//--------------------- .nv.constant0._ZN7cutlass13device_kernelINS_4gemm6kernel13GemmUniversalIN4cute5tupleIJiiiiEEENS1_10collective13CollectiveMmaINS1_34MainloopSm90TmaGmmaWarpSpecializedILi3ENS5_IJNS4_1CILi1EEESB_SB_EEENS1_35KernelTmaWarpSpecializedCooperativeEEENS5_IJNSA_ILi128EEENSA_ILi160EEESF_EEENS_10bfloat16_tENS5_IJlSB_lEEESI_SJ_NS4_8TiledMMAINS4_8MMA_AtomIJNS4_4SM904GMMA27MMA_64x32x16_F32BF16BF16_SSILNSN_5MajorE0ELSP_0ELNSN_7ScaleInE1ELSQ_1EEEEEENS4_6LayoutINS5_IJNSA_ILi2EEESB_SB_EEENS5_IJSB_NSA_ILi0EEESW_EEEEENS5_IJNS4_10UnderscoreESZ_SZ_EEEEENS4_13SM90_TMA_LOADENS4_14ComposedLayoutINS4_7SwizzleILi3ELi4ELi3EEENS4_18smem_ptr_flag_bitsILi16EEENST_INS5_IJNSA_ILi8EEENSA_ILi64EEEEEENS5_IJS19_SB_EEEEEEEvNS4_8identityES12_S1D_vS1E_EENS_8epilogue10collective6detail29Sm90TmaWarpSpecializedAdapterINS1H_15DefaultEpilogueISI_SJ_SJ_NS1G_6thread17LinearCombinationISI_Li1EffLNS1L_9ScaleType4KindE0ELNS_15FloatRoundStyleE2ESI_EENS1_15EpilogueDefaultEEEEEvvEEEEvNT_6ParamsE --------------------------
	.section	.nv.constant0._ZN7cutlass13device_kernelINS_4gemm6kernel13GemmUniversalIN4cute5tupleIJiiiiEEENS1_10collective13CollectiveMmaINS1_34MainloopSm90TmaGmmaWarpSpecializedILi3ENS5_IJNS4_1CILi1EEESB_SB_EEENS1_35KernelTmaWarpSpecializedCooperativeEEENS5_IJNSA_ILi128EEENSA_ILi160EEESF_EEENS_10bfloat16_tENS5_IJlSB_lEEESI_SJ_NS4_8TiledMMAINS4_8MMA_AtomIJNS4_4SM904GMMA27MMA_64x32x16_F32BF16BF16_SSILNSN_5MajorE0ELSP_0ELNSN_7ScaleInE1ELSQ_1EEEEEENS4_6LayoutINS5_IJNSA_ILi2EEESB_SB_EEENS5_IJSB_NSA_ILi0EEESW_EEEEENS5_IJNS4_10UnderscoreESZ_SZ_EEEEENS4_13SM90_TMA_LOADENS4_14ComposedLayoutINS4_7SwizzleILi3ELi4ELi3EEENS4_18smem_ptr_flag_bitsILi16EEENST_INS5_IJNSA_ILi8EEENSA_ILi64EEEEEENS5_IJS19_SB_EEEEEEEvNS4_8identityES12_S1D_vS1E_EENS_8epilogue10collective6detail29Sm90TmaWarpSpecializedAdapterINS1H_15DefaultEpilogueISI_SJ_SJ_NS1G_6thread17LinearCombinationISI_Li1EffLNS1L_9ScaleType4KindE0ELNS_15FloatRoundStyleE2ESI_EENS1_15EpilogueDefaultEEEEEvvEEEEvNT_6ParamsE,"a",@progbits
	.sectionflags	@""
	.align	4
.nv.constant0._ZN7cutlass13device_kernelINS_4gemm6kernel13GemmUniversalIN4cute5tupleIJiiiiEEENS1_10collective13CollectiveMmaINS1_34MainloopSm90TmaGmmaWarpSpecializedILi3ENS5_IJNS4_1CILi1EEESB_SB_EEENS1_35KernelTmaWarpSpecializedCooperativeEEENS5_IJNSA_ILi128EEENSA_ILi160EEESF_EEENS_10bfloat16_tENS5_IJlSB_lEEESI_SJ_NS4_8TiledMMAINS4_8MMA_AtomIJNS4_4SM904GMMA27MMA_64x32x16_F32BF16BF16_SSILNSN_5MajorE0ELSP_0ELNSN_7ScaleInE1ELSQ_1EEEEEENS4_6LayoutINS5_IJNSA_ILi2EEESB_SB_EEENS5_IJSB_NSA_ILi0EEESW_EEEEENS5_IJNS4_10UnderscoreESZ_SZ_EEEEENS4_13SM90_TMA_LOADENS4_14ComposedLayoutINS4_7SwizzleILi3ELi4ELi3EEENS4_18smem_ptr_flag_bitsILi16EEENST_INS5_IJNSA_ILi8EEENSA_ILi64EEEEEENS5_IJS19_SB_EEEEEEEvNS4_8identityES12_S1D_vS1E_EENS_8epilogue10collective6detail29Sm90TmaWarpSpecializedAdapterINS1H_15DefaultEpilogueISI_SJ_SJ_NS1G_6thread17LinearCombinationISI_Li1EffLNS1L_9ScaleType4KindE0ELNS_15FloatRoundStyleE2ESI_EENS1_15EpilogueDefaultEEEEEvvEEEEvNT_6ParamsE:
	.zero		1664


//--------------------- SYMBOLS --------------------------

	.type		.nv.reservedSmem.offset0,@object
	.size		.nv.reservedSmem.offset0,0x4
	.type		__assertfail,@function
